def attn_fwd(
    Q,
    K,
    V,
    Out,
    Lse,
    sm_scale,
    stride_qz,
    stride_qh,
    stride_qm,
    stride_qk,
    stride_kz,
    stride_kh,
    stride_kn,
    stride_kk,
    stride_vz,
    stride_vh,
    stride_vn,
    stride_vk,
    stride_oz,
    stride_oh,
    stride_om,
    stride_ok,
    seqlen_q,
    seqlen_k,
    BLOCK_M: tl.constexpr,
    BLOCK_N: tl.constexpr,
    HEAD_DIM: tl.constexpr,
    CAUSAL: tl.constexpr,
):
    start_m = tl.program_id(0)
    off_hz = tl.program_id(1)
    q_off = off_hz * stride_qh
    k_off = off_hz * stride_kh
    v_off = off_hz * stride_vh
    offs_m = start_m * BLOCK_M + tl.arange(0, BLOCK_M)
    offs_d = tl.arange(0, HEAD_DIM)
    offs_n = tl.arange(0, BLOCK_N)
    q_ptrs = Q + q_off + offs_m[:, None] * stride_qm + offs_d[None, :] * stride_qk
    k_ptrs = K + k_off + offs_d[:, None] * stride_kk + offs_n[None, :] * stride_kn
    v_ptrs = V + v_off + offs_n[:, None] * stride_vn + offs_d[None, :] * stride_vk
    m_i = tl.full([BLOCK_M], float("-inf"), dtype=tl.float32)
    l_i = tl.zeros([BLOCK_M], dtype=tl.float32) + 1.0
    acc = tl.zeros([BLOCK_M, HEAD_DIM], dtype=tl.float32)
    q = tl.load(q_ptrs)
    acc, l_i, m_i = _attn_fwd_inner(
        acc,
        l_i,
        m_i,
        q,
        k_ptrs,
        v_ptrs,
        sm_scale,
        stride_kn,
        stride_vn,
        start_m,
        seqlen_k,
        BLOCK_M,
        BLOCK_N,
        HEAD_DIM,
        CAUSAL,
    )
    acc = acc / l_i[:, None]
    lse = m_i + tl.math.log2(l_i) / 1.4426950408889634
    o_ptrs = (
        Out
        + off_hz * stride_oh
        + offs_m[:, None] * stride_om
        + offs_d[None, :] * stride_ok
    )
    tl.store(o_ptrs, acc.to(Out.dtype.element_ty))
    tl.store(Lse + off_hz * seqlen_q + offs_m, lse)

# config = {"BLOCK_M": 64, "BLOCK_N": 32, "HEAD_DIM": 256, "arch": "sm_80", "causal": true, "dtype": "fp16", "num_stages": 2, "num_warps": 8}
# arch = sm_80


// ===== COMPILED SASS (sm_80) =====

	.target	sm_80

	.elftype	@"ET_EXEC"


//--------------------- .note.nv.tkinfo           --------------------------
	.section	.note.nv.tkinfo,"",@"SHT_NOTE"
	.sectionflags	@"SHF_NOTE_NV_TKINFO"
	.tkinfo
        /*0018*/ 	.word	0x00000002
        /*0030*/ 	.string	""
        /*0030*/ 	.string	"ptxas"
        /*0030*/ 	.string	"Cuda compilation tools, release 13.0, V13.0.88"
        /*0030*/ 	.string	"Build cuda_13.0.r13.0/compiler.36424714_0"
        /*0030*/ 	.string	"-v  -suppress-debug-info  -lineinfo  -arch sm_80 "



//--------------------- .note.nv.cuinfo           --------------------------
	.section	.note.nv.cuinfo,"",@"SHT_NOTE"
	.sectionflags	@"SHF_NOTE_NV_CUINFO"
        /*0018*/ 	.short	0x0002
        /*001a*/ 	.short	0x0050
        /*001c*/ 	.short	0x0082
	.zero		2


//--------------------- .nv.info                  --------------------------
	.section	.nv.info,"",@"SHT_CUDA_INFO"
	.align	4


	//----- nvinfo : EIATTR_REGCOUNT
	.align		4
        /*0000*/ 	.byte	0x04, 0x2f
        /*0002*/ 	.short	(.L_2 - .L_1)
	.align		4
.L_1:
        /*0004*/ 	.word	index@(attn_fwd)
        /*0008*/ 	.word	0x000000ff


	//----- nvinfo : EIATTR_FRAME_SIZE
	.align		4
.L_2:
        /*000c*/ 	.byte	0x04, 0x11
        /*000e*/ 	.short	(.L_4 - .L_3)
	.align		4
.L_3:
        /*0010*/ 	.word	index@(attn_fwd)
        /*0014*/ 	.word	0x00000088


	//----- nvinfo : EIATTR_MIN_STACK_SIZE
	.align		4
.L_4:
        /*0018*/ 	.byte	0x04, 0x12
        /*001a*/ 	.short	(.L_6 - .L_5)
	.align		4
.L_5:
        /*001c*/ 	.word	index@(attn_fwd)
        /*0020*/ 	.word	0x00000088
.L_6:


//--------------------- .nv.info.attn_fwd         --------------------------
	.section	.nv.info.attn_fwd,"",@"SHT_CUDA_INFO"
	.sectionflags	@""
	.align	4


	//----- nvinfo : EIATTR_CUDA_API_VERSION
	.align		4
        /*0000*/ 	.byte	0x04, 0x37
        /*0002*/ 	.short	(.L_8 - .L_7)
.L_7:
        /*0004*/ 	.word	0x00000082


	//----- nvinfo : EIATTR_SW2861232_WAR
	.align		4
.L_8:
        /*0008*/ 	.byte	0x01, 0x35
	.zero		2


	//----- nvinfo : EIATTR_PARAM_CBANK
	.align		4
        /*000c*/ 	.byte	0x04, 0x0a
        /*000e*/ 	.short	(.L_10 - .L_9)
	.align		4
.L_9:
        /*0010*/ 	.word	index@(.nv.constant0.attn_fwd)
        /*0014*/ 	.short	0x0160
        /*0016*/ 	.short	0x0088


	//----- nvinfo : EIATTR_CBANK_PARAM_SIZE
	.align		4
.L_10:
        /*0018*/ 	.byte	0x03, 0x19
        /*001a*/ 	.short	0x0088


	//----- nvinfo : EIATTR_KPARAM_INFO
	.align		4
        /*001c*/ 	.byte	0x04, 0x17
        /*001e*/ 	.short	(.L_12 - .L_11)
.L_11:
        /*0020*/ 	.word	0x00000000
        /*0024*/ 	.short	0x0019
        /*0026*/ 	.short	0x0080
        /*0028*/ 	.byte	0x00, 0xf4, 0x21, 0x00


	//----- nvinfo : EIATTR_KPARAM_INFO
	.align		4
.L_12:
        /*002c*/ 	.byte	0x04, 0x17
        /*002e*/ 	.short	(.L_14 - .L_13)
.L_13:
        /*0030*/ 	.word	0x00000000
        /*0034*/ 	.short	0x0018
        /*0036*/ 	.short	0x0078
        /*0038*/ 	.byte	0x00, 0xf4, 0x21, 0x00


	//----- nvinfo : EIATTR_KPARAM_INFO
	.align		4
.L_14:
        /*003c*/ 	.byte	0x04, 0x17
        /*003e*/ 	.short	(.L_16 - .L_15)
.L_15:
        /*0040*/ 	.word	0x00000000
        /*0044*/ 	.short	0x0017
        /*0046*/ 	.short	0x0070
        /*0048*/ 	.byte	0x00, 0xf0, 0x11, 0x00


	//----- nvinfo : EIATTR_KPARAM_INFO
	.align		4
.L_16:
        /*004c*/ 	.byte	0x04, 0x17
        /*004e*/ 	.short	(.L_18 - .L_17)
.L_17:
        /*0050*/ 	.word	0x00000000
        /*0054*/ 	.short	0x0016
        /*0056*/ 	.short	0x006c
        /*0058*/ 	.byte	0x00, 0xf0, 0x11, 0x00


	//----- nvinfo : EIATTR_KPARAM_INFO
	.align		4
.L_18:
        /*005c*/ 	.byte	0x04, 0x17
        /*005e*/ 	.short	(.L_20 - .L_19)
.L_19:
        /*0060*/ 	.word	0x00000000
        /*0064*/ 	.short	0x0015
        /*0066*/ 	.short	0x0068
        /*0068*/ 	.byte	0x00, 0xf0, 0x11, 0x00


	//----- nvinfo : EIATTR_KPARAM_INFO
	.align		4
.L_20:
        /*006c*/ 	.byte	0x04, 0x17
        /*006e*/ 	.short	(.L_22 - .L_21)
.L_21:
        /*0070*/ 	.word	0x00000000
        /*0074*/ 	.short	0x0014
        /*0076*/ 	.short	0x0064
        /*0078*/ 	.byte	0x00, 0xf0, 0x11, 0x00


	//----- nvinfo : EIATTR_KPARAM_INFO
	.align		4
.L_22:
        /*007c*/ 	.byte	0x04, 0x17
        /*007e*/ 	.short	(.L_24 - .L_23)
.L_23:
        /*0080*/ 	.word	0x00000000
        /*0084*/ 	.short	0x0013
        /*0086*/ 	.short	0x0060
        /*0088*/ 	.byte	0x00, 0xf0, 0x11, 0x00


	//----- nvinfo : EIATTR_KPARAM_INFO
	.align		4
.L_24:
        /*008c*/ 	.byte	0x04, 0x17
        /*008e*/ 	.short	(.L_26 - .L_25)
.L_25:
        /*0090*/ 	.word	0x00000000
        /*0094*/ 	.short	0x0012
        /*0096*/ 	.short	0x005c
        /*0098*/ 	.byte	0x00, 0xf0, 0x11, 0x00


	//----- nvinfo : EIATTR_KPARAM_INFO
	.align		4
.L_26:
        /*009c*/ 	.byte	0x04, 0x17
        /*009e*/ 	.short	(.L_28 - .L_27)
.L_27:
        /*00a0*/ 	.word	0x00000000
        /*00a4*/ 	.short	0x0011
        /*00a6*/ 	.short	0x0058
        /*00a8*/ 	.byte	0x00, 0xf0, 0x11, 0x00


	//----- nvinfo : EIATTR_KPARAM_INFO
	.align		4
.L_28:
        /*00ac*/ 	.byte	0x04, 0x17
        /*00ae*/ 	.short	(.L_30 - .L_29)
.L_29:
        /*00b0*/ 	.word	0x00000000
        /*00b4*/ 	.short	0x0010
        /*00b6*/ 	.short	0x0054
        /*00b8*/ 	.byte	0x00, 0xf0, 0x11, 0x00


	//----- nvinfo : EIATTR_KPARAM_INFO
	.align		4
.L_30:
        /*00bc*/ 	.byte	0x04, 0x17
        /*00be*/ 	.short	(.L_32 - .L_31)
.L_31:
        /*00c0*/ 	.word	0x00000000
        /*00c4*/ 	.short	0x000f
        /*00c6*/ 	.short	0x0050
        /*00c8*/ 	.byte	0x00, 0xf0, 0x11, 0x00


	//----- nvinfo : EIATTR_KPARAM_INFO
	.align		4
.L_32:
        /*00cc*/ 	.byte	0x04, 0x17
        /*00ce*/ 	.short	(.L_34 - .L_33)
.L_33:
        /*00d0*/ 	.word	0x00000000
        /*00d4*/ 	.short	0x000e
        /*00d6*/ 	.short	0x004c
        /*00d8*/ 	.byte	0x00, 0xf0, 0x11, 0x00


	//----- nvinfo : EIATTR_KPARAM_INFO
	.align		4
.L_34:
        /*00dc*/ 	.byte	0x04, 0x17
        /*00de*/ 	.short	(.L_36 - .L_35)
.L_35:
        /*00e0*/ 	.word	0x00000000
        /*00e4*/ 	.short	0x000d
        /*00e6*/ 	.short	0x0048
        /*00e8*/ 	.byte	0x00, 0xf0, 0x11, 0x00


	//----- nvinfo : EIATTR_KPARAM_INFO
	.align		4
.L_36:
        /*00ec*/ 	.byte	0x04, 0x17
        /*00ee*/ 	.short	(.L_38 - .L_37)
.L_37:
        /*00f0*/ 	.word	0x00000000
        /*00f4*/ 	.short	0x000c
        /*00f6*/ 	.short	0x0044
        /*00f8*/ 	.byte	0x00, 0xf0, 0x11, 0x00


	//----- nvinfo : EIATTR_KPARAM_INFO
	.align		4
.L_38:
        /*00fc*/ 	.byte	0x04, 0x17
        /*00fe*/ 	.short	(.L_40 - .L_39)
.L_39:
        /*0100*/ 	.word	0x00000000
        /*0104*/ 	.short	0x000b
        /*0106*/ 	.short	0x0040
        /*0108*/ 	.byte	0x00, 0xf0, 0x11, 0x00


	//----- nvinfo : EIATTR_KPARAM_INFO
	.align		4
.L_40:
        /*010c*/ 	.byte	0x04, 0x17
        /*010e*/ 	.short	(.L_42 - .L_41)
.L_41:
        /*0110*/ 	.word	0x00000000
        /*0114*/ 	.short	0x000a
        /*0116*/ 	.short	0x003c
        /*0118*/ 	.byte	0x00, 0xf0, 0x11, 0x00


	//----- nvinfo : EIATTR_KPARAM_INFO
	.align		4
.L_42:
        /*011c*/ 	.byte	0x04, 0x17
        /*011e*/ 	.short	(.L_44 - .L_43)
.L_43:
        /*0120*/ 	.word	0x00000000
        /*0124*/ 	.short	0x0009
        /*0126*/ 	.short	0x0038
        /*0128*/ 	.byte	0x00, 0xf0, 0x11, 0x00


	//----- nvinfo : EIATTR_KPARAM_INFO
	.align		4
.L_44:
        /*012c*/ 	.byte	0x04, 0x17
        /*012e*/ 	.short	(.L_46 - .L_45)
.L_45:
        /*0130*/ 	.word	0x00000000
        /*0134*/ 	.short	0x0008
        /*0136*/ 	.short	0x0034
        /*0138*/ 	.byte	0x00, 0xf0, 0x11, 0x00


	//----- nvinfo : EIATTR_KPARAM_INFO
	.align		4
.L_46:
        /*013c*/ 	.byte	0x04, 0x17
        /*013e*/ 	.short	(.L_48 - .L_47)
.L_47:
        /*0140*/ 	.word	0x00000000
        /*0144*/ 	.short	0x0007
        /*0146*/ 	.short	0x0030
        /*0148*/ 	.byte	0x00, 0xf0, 0x11, 0x00


	//----- nvinfo : EIATTR_KPARAM_INFO
	.align		4
.L_48:
        /*014c*/ 	.byte	0x04, 0x17
        /*014e*/ 	.short	(.L_50 - .L_49)
.L_49:
        /*0150*/ 	.word	0x00000000
        /*0154*/ 	.short	0x0006
        /*0156*/ 	.short	0x002c
        /*0158*/ 	.byte	0x00, 0xf0, 0x11, 0x00


	//----- nvinfo : EIATTR_KPARAM_INFO
	.align		4
.L_50:
        /*015c*/ 	.byte	0x04, 0x17
        /*015e*/ 	.short	(.L_52 - .L_51)
.L_51:
        /*0160*/ 	.word	0x00000000
        /*0164*/ 	.short	0x0005
        /*0166*/ 	.short	0x0028
        /*0168*/ 	.byte	0x00, 0xf0, 0x11, 0x00


	//----- nvinfo : EIATTR_KPARAM_INFO
	.align		4
.L_52:
        /*016c*/ 	.byte	0x04, 0x17
        /*016e*/ 	.short	(.L_54 - .L_53)
.L_53:
        /*0170*/ 	.word	0x00000000
        /*0174*/ 	.short	0x0004
        /*0176*/ 	.short	0x0020
        /*0178*/ 	.byte	0x00, 0xf4, 0x21, 0x00


	//----- nvinfo : EIATTR_KPARAM_INFO
	.align		4
.L_54:
        /*017c*/ 	.byte	0x04, 0x17
        /*017e*/ 	.short	(.L_56 - .L_55)
.L_55:
        /*0180*/ 	.word	0x00000000
        /*0184*/ 	.short	0x0003
        /*0186*/ 	.short	0x0018
        /*0188*/ 	.byte	0x00, 0xf4, 0x21, 0x00


	//----- nvinfo : EIATTR_KPARAM_INFO
	.align		4
.L_56:
        /*018c*/ 	.byte	0x04, 0x17
        /*018e*/ 	.short	(.L_58 - .L_57)
.L_57:
        /*0190*/ 	.word	0x00000000
        /*0194*/ 	.short	0x0002
        /*0196*/ 	.short	0x0010
        /*0198*/ 	.byte	0x00, 0xf4, 0x21, 0x00


	//----- nvinfo : EIATTR_KPARAM_INFO
	.align		4
.L_58:
        /*019c*/ 	.byte	0x04, 0x17
        /*019e*/ 	.short	(.L_60 - .L_59)
.L_59:
        /*01a0*/ 	.word	0x00000000
        /*01a4*/ 	.short	0x0001
        /*01a6*/ 	.short	0x0008
        /*01a8*/ 	.byte	0x00, 0xf4, 0x21, 0x00


	//----- nvinfo : EIATTR_KPARAM_INFO
	.align		4
.L_60:
        /*01ac*/ 	.byte	0x04, 0x17
        /*01ae*/ 	.short	(.L_62 - .L_61)
.L_61:
        /*01b0*/ 	.word	0x00000000
        /*01b4*/ 	.short	0x0000
        /*01b6*/ 	.short	0x0000
        /*01b8*/ 	.byte	0x00, 0xf4, 0x21, 0x00


	//----- nvinfo : EIATTR_MAXREG_COUNT
	.align		4
.L_62:
        /*01bc*/ 	.byte	0x03, 0x1b
        /*01be*/ 	.short	0x00ff


	//----- nvinfo : EIATTR_NUM_BARRIERS
	.align		4
        /*01c0*/ 	.byte	0x02, 0x4c
        /*01c2*/ 	.byte	0x01
	.zero		1


	//----- nvinfo : EIATTR_ANNOTATIONS
	.align		4
        /*01c4*/ 	.byte	0x04, 0x55
        /*01c6*/ 	.short	(.L_64 - .L_63)


	//   ....[0]....
.L_63:
        /*01c8*/ 	.word	0x00000001
        /*01cc*/ 	.byte	0x60, 0x27, 0x00, 0x00, 0x01, 0x00, 0x00, 0x00, 0xa0, 0x27, 0x00, 0x00, 0x01, 0x00, 0x00, 0x00
        /* <DEDUP_REMOVED lines=15> */
        /*02cc*/ 	.byte	0xb0, 0x30, 0x00, 0x00, 0x01, 0x00, 0x00, 0x00, 0xf0, 0x30, 0x00, 0x00


	//----- nvinfo : EIATTR_MERCURY_ISA_VERSION
	.align		4
.L_64:
        /*02d8*/ 	.byte	0x03, 0x5f
        /*02da*/ 	.short	0x0000


	//----- nvinfo : EIATTR_COOP_GROUP_MASK_REGIDS
	.align		4
        /*02dc*/ 	.byte	0x04, 0x29
        /*02de*/ 	.short	(.L_66 - .L_65)


	//   ....[0]....
.L_65:
        /*02e0*/ 	.word	0xffffffff


	//   ....[1]....
        /*02e4*/ 	.word	0xffffffff


	//   ....[2]....
        /*02e8*/ 	.word	0xffffffff


	//   ....[3]....
        /*02ec*/ 	.word	0xffffffff


	//   ....[4]....
        /*02f0*/ 	.word	0xffffffff


	//   ....[5]....
        /*02f4*/ 	.word	0xffffffff


	//   ....[6]....
        /*02f8*/ 	.word	0xffffffff


	//   ....[7]....
        /*02fc*/ 	.word	0xffffffff


	//   ....[8]....
        /*0300*/ 	.word	0xffffffff


	//   ....[9]....
        /*0304*/ 	.word	0xffffffff


	//   ....[10]....
        /*0308*/ 	.word	0xffffffff


	//   ....[11]....
        /*030c*/ 	.word	0xffffffff


	//   ....[12]....
        /*0310*/ 	.word	0xffffffff


	//   ....[13]....
        /*0314*/ 	.word	0xffffffff


	//   ....[14]....
        /*0318*/ 	.word	0xffffffff


	//   ....[15]....
        /*031c*/ 	.word	0xffffffff


	//   ....[16]....
        /*0320*/ 	.word	0xffffffff


	//   ....[17]....
        /*0324*/ 	.word	0xffffffff


	//   ....[18]....
        /*0328*/ 	.word	0xffffffff


	//   ....[19]....
        /*032c*/ 	.word	0xffffffff


	//   ....[20]....
        /*0330*/ 	.word	0xffffffff


	//   ....[21]....
        /*0334*/ 	.word	0xffffffff


	//   ....[22]....
        /*0338*/ 	.word	0xffffffff


	//   ....[23]....
        /*033c*/ 	.word	0xffffffff


	//   ....[24]....
        /*0340*/ 	.word	0xffffffff


	//   ....[25]....
        /*0344*/ 	.word	0xffffffff


	//   ....[26]....
        /*0348*/ 	.word	0xffffffff


	//   ....[27]....
        /*034c*/ 	.word	0xffffffff


	//   ....[28]....
        /*0350*/ 	.word	0xffffffff


	//   ....[29]....
        /*0354*/ 	.word	0xffffffff


	//   ....[30]....
        /*0358*/ 	.word	0xffffffff


	//   ....[31]....
        /*035c*/ 	.word	0xffffffff


	//   ....[32]....
        /*0360*/ 	.word	0xffffffff


	//   ....[33]....
        /*0364*/ 	.word	0xffffffff


	//   ....[34]....
        /*0368*/ 	.word	0xffffffff


	//   ....[35]....
        /*036c*/ 	.word	0xffffffff


	//----- nvinfo : EIATTR_COOP_GROUP_INSTR_OFFSETS
	.align		4
.L_66:
        /*0370*/ 	.byte	0x04, 0x28
        /*0372*/ 	.short	(.L_68 - .L_67)


	//   ....[0]....
.L_67:
        /*0374*/ 	.word	0x00004780


	//   ....[1]....
        /*0378*/ 	.word	0x000047b0


	//   ....[2]....
        /*037c*/ 	.word	0x000047e0


	//   ....[3]....
        /*0380*/ 	.word	0x000047f0


	//   ....[4]....
        /*0384*/ 	.word	0x00004800


	//   ....[5]....
        /*0388*/ 	.word	0x00004810


	//   ....[6]....
        /*038c*/ 	.word	0x00004820


	//   ....[7]....
        /*0390*/ 	.word	0x00004830


	//   ....[8]....
        /*0394*/ 	.word	0x00004870


	//   ....[9]....
        /*0398*/ 	.word	0x00004890


	//   ....[10]....
        /*039c*/ 	.word	0x000048b0


	//   ....[11]....
        /*03a0*/ 	.word	0x000048d0


	//   ....[12]....
        /*03a4*/ 	.word	0x000048f0


	//   ....[13]....
        /*03a8*/ 	.word	0x00004910


	//   ....[14]....
        /*03ac*/ 	.word	0x00004920


	//   ....[15]....
        /*03b0*/ 	.word	0x00004930


	//   ....[16]....
        /*03b4*/ 	.word	0x00004a70


	//   ....[17]....
        /*03b8*/ 	.word	0x00004a90


	//   ....[18]....
        /*03bc*/ 	.word	0x00005010


	//   ....[19]....
        /*03c0*/ 	.word	0x00005040


	//   ....[20]....
        /*03c4*/ 	.word	0x00005070


	//   ....[21]....
        /*03c8*/ 	.word	0x00005080


	//   ....[22]....
        /*03cc*/ 	.word	0x00005090


	//   ....[23]....
        /*03d0*/ 	.word	0x000050a0


	//   ....[24]....
        /*03d4*/ 	.word	0x000050b0


	//   ....[25]....
        /*03d8*/ 	.word	0x000050c0


	//   ....[26]....
        /*03dc*/ 	.word	0x00005100


	//   ....[27]....
        /*03e0*/ 	.word	0x00005120


	//   ....[28]....
        /*03e4*/ 	.word	0x00005140


	//   ....[29]....
        /*03e8*/ 	.word	0x00005160


	//   ....[30]....
        /*03ec*/ 	.word	0x00005180


	//   ....[31]....
        /*03f0*/ 	.word	0x000051a0


	//   ....[32]....
        /*03f4*/ 	.word	0x000051b0


	//   ....[33]....
        /*03f8*/ 	.word	0x000051c0


	//   ....[34]....
        /*03fc*/ 	.word	0x00005300


	//   ....[35]....
        /*0400*/ 	.word	0x00005320


	//----- nvinfo : EIATTR_EXIT_INSTR_OFFSETS
	.align		4
.L_68:
        /*0404*/ 	.byte	0x04, 0x1c
        /*0406*/ 	.short	(.L_70 - .L_69)


	//   ....[0]....
.L_69:
        /*0408*/ 	.word	0x00009e00


	//   ....[1]....
        /*040c*/ 	.word	0x00009ea0


	//----- nvinfo : EIATTR_REQNTID
	.align		4
.L_70:
        /*0410*/ 	.byte	0x04, 0x10
        /*0412*/ 	.short	(.L_72 - .L_71)
.L_71:
        /*0414*/ 	.word	0x00000100
        /*0418*/ 	.word	0x00000001
        /*041c*/ 	.word	0x00000001
.L_72:


//--------------------- .nv.callgraph             --------------------------
	.section	.nv.callgraph,"",@"SHT_CUDA_CALLGRAPH"
	.align	4
	.sectionentsize	8
	.align		4
        /*0000*/ 	.word	0x00000000
	.align		4
        /*0004*/ 	.word	0xffffffff
	.align		4
        /*0008*/ 	.word	0x00000000
	.align		4
        /*000c*/ 	.word	0xfffffffe
	.align		4
        /*0010*/ 	.word	0x00000000
	.align		4
        /*0014*/ 	.word	0xfffffffd
	.align		4
        /*0018*/ 	.word	0x00000000
	.align		4
        /*001c*/ 	.word	0xfffffffc


//--------------------- .nv.rel.action            --------------------------
	.section	.nv.rel.action,"",@"SHT_CUDA_RELOCINFO"
	.align	8
	.sectionentsize	8
        /*0000*/ 	.byte	0x73, 0x00, 0x00, 0x00, 0x00, 0x00, 0x00, 0x00, 0x00, 0x00, 0x00, 0x11, 0x25, 0x00, 0x05, 0x36


//--------------------- .nv.constant4             --------------------------
	.section	.nv.constant4,"a",@progbits
	.align	8
	.align		8
.nv.constant4:
        /*0000*/ 	.dword	_$_str


//--------------------- .nv.constant0.attn_fwd    --------------------------
	.section	.nv.constant0.attn_fwd,"a",@progbits
	.sectionflags	@""
	.align	4
.nv.constant0.attn_fwd:
	.zero		488


//--------------------- .text.attn_fwd            --------------------------
	.section	.text.attn_fwd,"ax",@progbits
	.sectioninfo	@"SHI_REGISTERS=255"
	.align	128
        .global         attn_fwd
        .type           attn_fwd,@function
        .size           attn_fwd,(.L_x_3 - attn_fwd)
        .other          attn_fwd,@"STO_CUDA_ENTRY STV_DEFAULT"
attn_fwd:
.text.attn_fwd:
[----:B------:R-:W-:-:S03]  /*0000*/  IMAD.MOV.U32 R1, RZ, RZ, c[0x0][0x28] ;  /* 0x00000a00ff017624 */ /* 0x000fc600078e00ff */
[----:B------:R-:W0:Y:S01]  /*0010*/  S2R R69, SR_CTAID.X ;  /* 0x0000000000457919 */ /* 0x000e220000002500 */
[----:B------:R-:W-:Y:S01]  /*0020*/  ULDC.64 UR6, c[0x0][0x118] ;  /* 0x0000460000067ab9 */ /* 0x000fe20000000a00 */
[----:B------:R-:W-:Y:S02]  /*0030*/  IADD3 R1, R1, -0x88, RZ ;  /* 0xffffff7801017810 */ /* 0x000fe40007ffe0ff */
[----:B------:R-:W1:Y:S04]  /*0040*/  S2R R124, SR_TID.X ;  /* 0x00000000007c7919 */ /* 0x000e680000002100 */
[----:B------:R-:W2:Y:S01]  /*0050*/  S2R R79, SR_CTAID.Y ;  /* 0x00000000004f7919 */ /* 0x000ea20000002600 */
[----:B0-----:R-:W-:Y:S01]  /*0060*/  IMAD.SHL.U32 R69, R69, 0x40, RZ ;  /* 0x0000004045457824 */ /* 0x001fe200078e00ff */
[----:B-1----:R-:W-:-:S04]  /*0070*/  SHF.R.U32.HI R0, RZ, 0x6, R124 ;  /* 0x00000006ff007819 */ /* 0x002fc8000001167c */
[----:B------:R-:W-:Y:S02]  /*0080*/  LOP3.LUT R3, R69, 0x3f, R124, 0xf8, !PT ;  /* 0x0000003f45037812 */ /* 0x000fe400078ef87c */
[----:B------:R-:W-:Y:S01]  /*0090*/  SGXT.U32 R2, R0, 0x2 ;  /* 0x000000020002781a */ /* 0x000fe20000000000 */
[----:B--2---:R-:W-:Y:S02]  /*00a0*/  IMAD R0, R79, c[0x0][0x190], RZ ;  /* 0x000064004f007a24 */ /* 0x004fe400078e02ff */
[----:B------:R-:W-:Y:S02]  /*00b0*/  IMAD R4, R3, c[0x0][0x194], RZ ;  /* 0x0000650003047a24 */ /* 0x000fe400078e02ff */
[----:B------:R-:W-:Y:S02]  /*00c0*/  IMAD.MOV.U32 R3, RZ, RZ, c[0x0][0x198] ;  /* 0x00006600ff037624 */ /* 0x000fe400078e00ff */
[----:B------:R-:W-:Y:S01]  /*00d0*/  IMAD R9, R2, c[0x0][0x198], RZ ;  /* 0x0000660002097a24 */ /* 0x000fe200078e02ff */
[----:B------:R-:W-:Y:S01]  /*00e0*/  SHF.L.U32 R2, R0, 0x1, RZ ;  /* 0x0000000100027819 */ /* 0x000fe200000006ff */
[----:B------:R-:W-:-:S02]  /*00f0*/  IMAD.SHL.U32 R5, R4, 0x2, RZ ;  /* 0x0000000204057824 */ /* 0x000fc400078e00ff */
[----:B------:R-:W-:-:S03]  /*0100*/  IMAD.HI R0, R0, 0x2, RZ ;  /* 0x0000000200007827 */ /* 0x000fc600078e02ff */
[----:B------:R-:W-:Y:S01]  /*0110*/  IADD3 R2, P0, P1, R5, c[0x0][0x160], R2 ;  /* 0x0000580005027a10 */ /* 0x000fe2000791e002 */
[----:B------:R-:W-:-:S04]  /*0120*/  IMAD.HI R7, R4, 0x2, RZ ;  /* 0x0000000204077827 */ /* 0x000fc800078e02ff */
[----:B------:R-:W-:Y:S01]  /*0130*/  IMAD R11, R3, 0x4, R9 ;  /* 0x00000004030b7824 */ /* 0x000fe200078e0209 */
[----:B------:R-:W-:Y:S02]  /*0140*/  IADD3.X R0, R7, c[0x0][0x164], R0, P0, P1 ;  /* 0x0000590007007a10 */ /* 0x000fe400007e2400 */
[----:B------:R-:W-:Y:S01]  /*0150*/  LEA R8, P0, R9, R2, 0x1 ;  /* 0x0000000209087211 */ /* 0x000fe200078008ff */
[----:B------:R-:W-:-:S03]  /*0160*/  IMAD R5, R3, 0x4, R11 ;  /* 0x0000000403057824 */ /* 0x000fc600078e020b */
[----:B------:R-:W-:Y:S02]  /*0170*/  LEA.HI.X.SX32 R9, R9, R0, 0x1, P0 ;  /* 0x0000000009097211 */ /* 0x000fe400000f0eff */
[----:B------:R-:W-:Y:S02]  /*0180*/  LEA R7, R3, R5, 0x2 ;  /* 0x0000000503077211 */ /* 0x000fe400078e10ff */
[-C--:B------:R-:W-:Y:S01]  /*0190*/  LEA R10, P0, R11, R2.reuse, 0x1 ;  /* 0x000000020b0a7211 */ /* 0x080fe200078008ff */
[----:B------:R0:W2:Y:S01]  /*01a0*/  LDG.E.U16 R4, [R8.64] ;  /* 0x0000000608047981 */ /* 0x0000a2000c1e1500 */
[----:B------:R-:W-:Y:S01]  /*01b0*/  LEA R12, P1, R5, R2, 0x1 ;  /* 0x00000002050c7211 */ /* 0x000fe200078208ff */
[----:B------:R-:W-:Y:S01]  /*01c0*/  IMAD R17, R3, 0x4, R7 ;  /* 0x0000000403117824 */ /* 0x000fe200078e0207 */
[----:B------:R-:W-:Y:S02]  /*01d0*/  LEA.HI.X.SX32 R11, R11, R0, 0x1, P0 ;  /* 0x000000000b0b7211 */ /* 0x000fe400000f0eff */
[----:B------:R-:W-:Y:S01]  /*01e0*/  LEA R14, P0, R7, R2, 0x1 ;  /* 0x00000002070e7211 */ /* 0x000fe200078008ff */
[----:B------:R-:W-:Y:S01]  /*01f0*/  IMAD R19, R3, 0x4, R17 ;  /* 0x0000000403137824 */ /* 0x000fe200078e0211 */
[----:B------:R-:W-:-:S02]  /*0200*/  LEA.HI.X.SX32 R13, R5, R0, 0x1, P1 ;  /* 0x00000000050d7211 */ /* 0x000fc400008f0eff */
[----:B------:R-:W-:Y:S01]  /*0210*/  LEA.HI.X.SX32 R15, R7, R0, 0x1, P0 ;  /* 0x00000000070f7211 */ /* 0x000fe200000f0eff */
[----:B------:R-:W-:Y:S01]  /*0220*/  IMAD R21, R3, 0x4, R19 ;  /* 0x0000000403157824 */ /* 0x000fe200078e0213 */
[C---:B------:R-:W-:Y:S01]  /*0230*/  LEA R16, P0, R17.reuse, R2, 0x1 ;  /* 0x0000000211107211 */ /* 0x040fe200078008ff */
[----:B------:R1:W3:Y:S03]  /*0240*/  LDG.E.U16 R6, [R12.64] ;  /* 0x000000060c067981 */ /* 0x0002e6000c1e1500 */
[----:B------:R-:W-:Y:S01]  /*0250*/  LEA.HI.X.SX32 R17, R17, R0, 0x1, P0 ;  /* 0x0000000011117211 */ /* 0x000fe200000f0eff */
[----:B------:R4:W5:Y:S01]  /*0260*/  LDG.E.U16 R5, [R10.64] ;  /* 0x000000060a057981 */ /* 0x000962000c1e1500 */
[----:B------:R-:W-:Y:S02]  /*0270*/  LEA R18, P0, R19, R2, 0x1 ;  /* 0x0000000213127211 */ /* 0x000fe400078008ff */
[----:B0-----:R-:W-:Y:S01]  /*0280*/  LEA R9, R3, R21, 0x2 ;  /* 0x0000001503097211 */ /* 0x001fe200078e10ff */
[----:B------:R0:W2:Y:S01]  /*0290*/  LDG.E.U16 R7, [R14.64] ;  /* 0x000000060e077981 */ /* 0x0000a2000c1e1500 */
[----:B------:R-:W-:-:S02]  /*02a0*/  LEA.HI.X.SX32 R19, R19, R0, 0x1, P0 ;  /* 0x0000000013137211 */ /* 0x000fc400000f0eff */
[----:B-1----:R-:W-:Y:S01]  /*02b0*/  LEA R12, P0, R9, R2, 0x1 ;  /* 0x00000002090c7211 */ /* 0x002fe200078008ff */
[----:B------:R1:W2:Y:S01]  /*02c0*/  LDG.E.U16 R8, [R16.64] ;  /* 0x0000000610087981 */ /* 0x0002a2000c1e1500 */
[----:B----4-:R-:W-:Y:S02]  /*02d0*/  IMAD R11, R3, 0x4, R9 ;  /* 0x00000004030b7824 */ /* 0x010fe400078e0209 */
[----:B------:R-:W-:Y:S01]  /*02e0*/  LEA.HI.X.SX32 R13, R9, R0, 0x1, P0 ;  /* 0x00000000090d7211 */ /* 0x000fe200000f0eff */
[----:B------:R4:W2:Y:S01]  /*02f0*/  LDG.E.U16 R28, [R18.64] ;  /* 0x00000006121c7981 */ /* 0x0008a2000c1e1500 */
[----:B------:R-:W-:Y:S01]  /*0300*/  IMAD R9, R3, 0x4, R11 ;  /* 0x0000000403097824 */ /* 0x000fe200078e020b */
[----:B------:R-:W-:Y:S02]  /*0310*/  LEA R10, P0, R11, R2, 0x1 ;  /* 0x000000020b0a7211 */ /* 0x000fe400078008ff */
[----:B------:R1:W2:Y:S01]  /*0320*/  LDG.E.U16 R32, [R12.64] ;  /* 0x000000060c207981 */ /* 0x0002a2000c1e1500 */
[----:B------:R-:W-:Y:S01]  /*0330*/  IMAD R23, R3, 0x4, R9 ;  /* 0x0000000403177824 */ /* 0x000fe200078e0209 */
[----:B------:R-:W-:-:S02]  /*0340*/  LEA.HI.X.SX32 R11, R11, R0, 0x1, P0 ;  /* 0x000000000b0b7211 */ /* 0x000fc400000f0eff */
[-C--:B0-----:R-:W-:Y:S02]  /*0350*/  LEA R14, P0, R9, R2.reuse, 0x1 ;  /* 0x00000002090e7211 */ /* 0x081fe400078008ff */
[----:B------:R-:W-:Y:S01]  /*0360*/  LEA R25, R3, R23, 0x2 ;  /* 0x0000001703197211 */ /* 0x000fe200078e10ff */
[----:B------:R0:W2:Y:S01]  /*0370*/  LDG.E.U16 R34, [R10.64] ;  /* 0x000000060a227981 */ /* 0x0000a2000c1e1500 */
[----:B------:R-:W-:Y:S02]  /*0380*/  LEA R20, P1, R21, R2, 0x1 ;  /* 0x0000000215147211 */ /* 0x000fe400078208ff */
[-C--:B------:R-:W-:Y:S01]  /*0390*/  LEA.HI.X.SX32 R15, R9, R0.reuse, 0x1, P0 ;  /* 0x00000000090f7211 */ /* 0x080fe200000f0eff */
[----:B------:R-:W-:Y:S01]  /*03a0*/  IMAD R9, R3, 0x4, R25 ;  /* 0x0000000403097824 */ /* 0x000fe200078e0219 */
[----:B------:R-:W-:Y:S02]  /*03b0*/  LEA.HI.X.SX32 R21, R21, R0, 0x1, P1 ;  /* 0x0000000015157211 */ /* 0x000fe400008f0eff */
[C---:B----4-:R-:W-:Y:S01]  /*03c0*/  LEA R18, P0, R25.reuse, R2, 0x1 ;  /* 0x0000000219127211 */ /* 0x050fe200078008ff */
[----:B------:R4:W2:Y:S03]  /*03d0*/  LDG.E.U16 R36, [R14.64] ;  /* 0x000000060e247981 */ /* 0x0008a6000c1e1500 */
[----:B------:R-:W-:Y:S01]  /*03e0*/  LEA.HI.X.SX32 R19, R25, R0, 0x1, P0 ;  /* 0x0000000019137211 */ /* 0x000fe200000f0eff */
[----:B------:R0:W2:Y:S01]  /*03f0*/  LDG.E.U16 R30, [R20.64] ;  /* 0x00000006141e7981 */ /* 0x0000a2000c1e1500 */
[----:B-1----:R-:W-:-:S02]  /*0400*/  LEA R12, P0, R9, R2, 0x1 ;  /* 0x00000002090c7211 */ /* 0x002fc400078008ff */
[----:B------:R-:W-:Y:S01]  /*0410*/  LEA R16, P1, R23, R2, 0x1 ;  /* 0x0000000217107211 */ /* 0x000fe200078208ff */
[----:B------:R1:W2:Y:S01]  /*0420*/  LDG.E.U16 R40, [R18.64] ;  /* 0x0000000612287981 */ /* 0x0002a2000c1e1500 */
[-C--:B------:R-:W-:Y:S01]  /*0430*/  LEA.HI.X.SX32 R13, R9, R0.reuse, 0x1, P0 ;  /* 0x00000000090d7211 */ /* 0x080fe200000f0eff */
[----:B0-----:R-:W-:Y:S01]  /*0440*/  IMAD R21, R3, 0x4, R9 ;  /* 0x0000000403157824 */ /* 0x001fe200078e0209 */
[----:B------:R-:W-:-:S03]  /*0450*/  LEA.HI.X.SX32 R17, R23, R0, 0x1, P1 ;  /* 0x0000000017117211 */ /* 0x000fc600008f0eff */
[----:B------:R0:W2:Y:S01]  /*0460*/  LDG.E.U16 R42, [R12.64] ;  /* 0x000000060c2a7981 */ /* 0x0000a2000c1e1500 */
[----:B------:R-:W-:Y:S01]  /*0470*/  IMAD R9, R3, 0x4, R21 ;  /* 0x0000000403097824 */ /* 0x000fe200078e0215 */
[-C--:B------:R-:W-:Y:S02]  /*0480*/  LEA R10, P0, R21, R2.reuse, 0x1 ;  /* 0x00000002150a7211 */ /* 0x080fe400078008ff */
[----:B------:R0:W2:Y:S02]  /*0490*/  LDG.E.U16 R38, [R16.64] ;  /* 0x0000000610267981 */ /* 0x0000a4000c1e1500 */
[----:B------:R-:W-:Y:S02]  /*04a0*/  LEA R20, P1, R9, R2, 0x1 ;  /* 0x0000000209147211 */ /* 0x000fe400078208ff */
[----:B------:R-:W-:Y:S02]  /*04b0*/  LEA R23, R3, R9, 0x2 ;  /* 0x0000000903177211 */ /* 0x000fe400078e10ff */
[----:B------:R-:W-:-:S02]  /*04c0*/  LEA.HI.X.SX32 R11, R21, R0, 0x1, P0 ;  /* 0x00000000150b7211 */ /* 0x000fc400000f0eff */
[----:B------:R-:W-:Y:S01]  /*04d0*/  LEA.HI.X.SX32 R21, R9, R0, 0x1, P1 ;  /* 0x0000000009157211 */ /* 0x000fe200008f0eff */
[----:B------:R-:W-:Y:S01]  /*04e0*/  IMAD R9, R3, 0x4, R23 ;  /* 0x0000000403097824 */ /* 0x000fe200078e0217 */
[C---:B----4-:R-:W-:Y:S01]  /*04f0*/  LEA R14, P0, R23.reuse, R2, 0x1 ;  /* 0x00000002170e7211 */ /* 0x050fe200078008ff */
[----:B------:R4:W2:Y:S03]  /*0500*/  LDG.E.U16 R44, [R10.64] ;  /* 0x000000060a2c7981 */ /* 0x0008a6000c1e1500 */
[----:B------:R-:W-:Y:S01]  /*0510*/  LEA.HI.X.SX32 R15, R23, R0, 0x1, P0 ;  /* 0x00000000170f7211 */ /* 0x000fe200000f0eff */
[----:B-1----:R-:W-:Y:S01]  /*0520*/  IMAD R19, R3, 0x4, R9 ;  /* 0x0000000403137824 */ /* 0x002fe200078e0209 */
[C---:B0-----:R-:W-:Y:S01]  /*0530*/  LEA R16, P0, R9.reuse, R2, 0x1 ;  /* 0x0000000209107211 */ /* 0x041fe200078008ff */
[----:B------:R0:W2:Y:S03]  /*0540*/  LDG.E.U16 R46, [R20.64] ;  /* 0x00000006142e7981 */ /* 0x0000a6000c1e1500 */
[----:B------:R-:W-:Y:S01]  /*0550*/  LEA.HI.X.SX32 R17, R9, R0, 0x1, P0 ;  /* 0x0000000009117211 */ /* 0x000fe200000f0eff */
[----:B------:R-:W-:Y:S01]  /*0560*/  IMAD R9, R3, 0x4, R19 ;  /* 0x0000000403097824 */ /* 0x000fe200078e0213 */
[-C--:B------:R-:W-:Y:S01]  /*0570*/  LEA R12, P0, R19, R2.reuse, 0x1 ;  /* 0x00000002130c7211 */ /* 0x080fe200078008ff */
[----:B------:R1:W2:Y:S03]  /*0580*/  LDG.E.U16 R45, [R14.64] ;  /* 0x000000060e2d7981 */ /* 0x0002a6000c1e1500 */
[----:B------:R-:W-:Y:S01]  /*0590*/  LEA R18, P1, R9, R2, 0x1 ;  /* 0x0000000209127211 */ /* 0x000fe200078208ff */
[----:B------:R0:W3:Y:S01]  /*05a0*/  LDG.E.U16 R48, [R16.64] ;  /* 0x0000000610307981 */ /* 0x0000e2000c1e1500 */
[----:B------:R-:W-:-:S02]  /*05b0*/  LEA R23, R3, R9, 0x2 ;  /* 0x0000000903177211 */ /* 0x000fc400078e10ff */
[-C--:B------:R-:W-:Y:S02]  /*05c0*/  LEA.HI.X.SX32 R13, R19, R0.reuse, 0x1, P0 ;  /* 0x00000000130d7211 */ /* 0x080fe400000f0eff */
[----:B------:R-:W-:Y:S01]  /*05d0*/  LEA.HI.X.SX32 R19, R9, R0, 0x1, P1 ;  /* 0x0000000009137211 */ /* 0x000fe200008f0eff */
[----:B------:R-:W-:Y:S01]  /*05e0*/  IMAD R9, R3, 0x4, R23 ;  /* 0x0000000403097824 */ /* 0x000fe200078e0217 */
[C---:B----4-:R-:W-:Y:S01]  /*05f0*/  LEA R10, P0, R23.reuse, R2, 0x1 ;  /* 0x00000002170a7211 */ /* 0x050fe200078008ff */
[----:B------:R4:W3:Y:S03]  /*0600*/  LDG.E.U16 R47, [R12.64] ;  /* 0x000000060c2f7981 */ /* 0x0008e6000c1e1500 */
[----:B------:R-:W-:Y:S01]  /*0610*/  LEA.HI.X.SX32 R11, R23, R0, 0x1, P0 ;  /* 0x00000000170b7211 */ /* 0x000fe200000f0eff */
[----:B0-----:R-:W-:Y:S01]  /*0620*/  IMAD R21, R3, 0x4, R9 ;  /* 0x0000000403157824 */ /* 0x001fe200078e0209 */
[C---:B-1----:R-:W-:Y:S01]  /*0630*/  LEA R14, P0, R9.reuse, R2, 0x1 ;  /* 0x00000002090e7211 */ /* 0x042fe200078008ff */
[----:B------:R0:W5:Y:S03]  /*0640*/  LDG.E.U16 R50, [R18.64] ;  /* 0x0000000612327981 */ /* 0x000166000c1e1500 */
[----:B------:R-:W-:Y:S01]  /*0650*/  LEA.HI.X.SX32 R15, R9, R0, 0x1, P0 ;  /* 0x00000000090f7211 */ /* 0x000fe200000f0eff */
[----:B------:R-:W-:Y:S01]  /*0660*/  IMAD R9, R3, 0x4, R21 ;  /* 0x0000000403097824 */ /* 0x000fe200078e0215 */
[-C--:B------:R-:W-:Y:S01]  /*0670*/  LEA R16, P0, R21, R2.reuse, 0x1 ;  /* 0x0000000215107211 */ /* 0x080fe200078008ff */
[----:B------:R1:W5:Y:S03]  /*0680*/  LDG.E.U16 R49, [R10.64] ;  /* 0x000000060a317981 */ /* 0x000366000c1e1500 */
[----:B------:R-:W-:Y:S01]  /*0690*/  LEA R20, P1, R9, R2, 0x1 ;  /* 0x0000000209147211 */ /* 0x000fe200078208ff */
[----:B------:R0:W5:Y:S01]  /*06a0*/  LDG.E.U16 R52, [R14.64] ;  /* 0x000000060e347981 */ /* 0x000162000c1e1500 */
[----:B------:R-:W-:-:S02]  /*06b0*/  LEA R23, R3, R9, 0x2 ;  /* 0x0000000903177211 */ /* 0x000fc400078e10ff */
[-C--:B------:R-:W-:Y:S02]  /*06c0*/  LEA.HI.X.SX32 R17, R21, R0.reuse, 0x1, P0 ;  /* 0x0000000015117211 */ /* 0x080fe400000f0eff */
[----:B------:R-:W-:Y:S01]  /*06d0*/  LEA.HI.X.SX32 R21, R9, R0, 0x1, P1 ;  /* 0x0000000009157211 */ /* 0x000fe200008f0eff */
[----:B------:R-:W-:Y:S01]  /*06e0*/  IMAD R9, R3, 0x4, R23 ;  /* 0x0000000403097824 */ /* 0x000fe200078e0217 */
[C---:B----4-:R-:W-:Y:S01]  /*06f0*/  LEA R12, P0, R23.reuse, R2, 0x1 ;  /* 0x00000002170c7211 */ /* 0x050fe200078008ff */
[----:B------:R4:W5:Y:S03]  /*0700*/  LDG.E.U16 R51, [R16.64] ;  /* 0x0000000610337981 */ /* 0x000966000c1e1500 */
        /* <DEDUP_REMOVED lines=24> */
[----:B------:R-:W-:Y:S01]  /*0890*/  LEA R23, R3, R9, 0x2 ;  /* 0x0000000903177211 */ /* 0x000fe200078e10ff */
[----:B------:R0:W5:Y:S01]  /*08a0*/  LDG.E.U16 R60, [R12.64] ;  /* 0x000000060c3c7981 */ /* 0x000162000c1e1500 */
[----:B------:R-:W-:-:S03]  /*08b0*/  LEA R20, P1, R9, R2, 0x1 ;  /* 0x0000000209147211 */ /* 0x000fc600078208ff */
[----:B------:R-:W-:Y:S01]  /*08c0*/  IMAD R25, R3, 0x4, R23 ;  /* 0x0000000403197824 */ /* 0x000fe200078e0217 */
[-C--:B------:R-:W-:Y:S02]  /*08d0*/  LEA.HI.X.SX32 R11, R21, R0.reuse, 0x1, P0 ;  /* 0x00000000150b7211 */ /* 0x080fe400000f0eff */
[----:B------:R-:W-:Y:S01]  /*08e0*/  LEA.HI.X.SX32 R21, R9, R0, 0x1, P1 ;  /* 0x0000000009157211 */ /* 0x000fe200008f0eff */
[----:B------:R-:W-:Y:S01]  /*08f0*/  IMAD R9, R3, 0x4, R25 ;  /* 0x0000000403097824 */ /* 0x000fe200078e0219 */
[----:B----4-:R-:W-:Y:S01]  /*0900*/  LEA R14, P0, R23, R2, 0x1 ;  /* 0x00000002170e7211 */ /* 0x010fe200078008ff */
[----:B------:R4:W5:Y:S02]  /*0910*/  LDG.E.U16 R59, [R10.64] ;  /* 0x000000060a3b7981 */ /* 0x000964000c1e1500 */
[----:B0-----:R-:W-:Y:S01]  /*0920*/  IMAD R19, R3, 0x4, R9 ;  /* 0x0000000403137824 */ /* 0x001fe200078e0209 */
[----:B------:R-:W-:Y:S01]  /*0930*/  LEA.HI.X.SX32 R15, R23, R0, 0x1, P0 ;  /* 0x00000000170f7211 */ /* 0x000fe200000f0eff */
[----:B------:R0:W5:Y:S01]  /*0940*/  LDG.E.U16 R62, [R20.64] ;  /* 0x00000006143e7981 */ /* 0x000162000c1e1500 */
[----:B-1----:R-:W-:-:S02]  /*0950*/  LEA R16, P0, R25, R2, 0x1 ;  /* 0x0000000219107211 */ /* 0x002fc400078008ff */
[----:B------:R-:W-:Y:S01]  /*0960*/  LEA R23, R3, R19, 0x2 ;  /* 0x0000001303177211 */ /* 0x000fe200078e10ff */
[----:B------:R1:W5:Y:S01]  /*0970*/  LDG.E.U16 R61, [R14.64] ;  /* 0x000000060e3d7981 */ /* 0x000362000c1e1500 */
[----:B------:R-:W-:Y:S02]  /*0980*/  LEA.HI.X.SX32 R17, R25, R0, 0x1, P0 ;  /* 0x0000000019117211 */ /* 0x000fe400000f0eff */
[----:B------:R-:W-:Y:S01]  /*0990*/  LEA R12, P0, R9, R2, 0x1 ;  /* 0x00000002090c7211 */ /* 0x000fe200078008ff */
[----:B------:R-:W-:Y:S02]  /*09a0*/  IMAD R25, R3, 0x4, R23 ;  /* 0x0000000403197824 */ /* 0x000fe400078e0217 */
[----:B------:R1:W5:Y:S01]  /*09b0*/  LDG.E.U16 R64, [R16.64] ;  /* 0x0000000610407981 */ /* 0x000362000c1e1500 */
[----:B------:R-:W-:Y:S01]  /*09c0*/  LEA.HI.X.SX32 R13, R9, R0, 0x1, P0 ;  /* 0x00000000090d7211 */ /* 0x000fe200000f0eff */
[----:B------:R-:W-:Y:S01]  /*09d0*/  IMAD R9, R3, 0x4, R25 ;  /* 0x0000000403097824 */ /* 0x000fe200078e0219 */
[----:B----4-:R-:W-:-:S03]  /*09e0*/  LEA R10, P0, R23, R2, 0x1 ;  /* 0x00000002170a7211 */ /* 0x010fc600078008ff */
[----:B0-----:R-:W-:Y:S01]  /*09f0*/  IMAD R21, R3, 0x4, R9 ;  /* 0x0000000403157824 */ /* 0x001fe200078e0209 */
[----:B------:R-:W-:Y:S01]  /*0a00*/  LEA.HI.X.SX32 R11, R23, R0, 0x1, P0 ;  /* 0x00000000170b7211 */ /* 0x000fe200000f0eff */
[----:B------:R0:W4:Y:S03]  /*0a10*/  LDG.E.U16 R63, [R12.64] ;  /* 0x000000060c3f7981 */ /* 0x000126000c1e1500 */
[----:B------:R-:W-:Y:S01]  /*0a20*/  LEA R23, R3, R21, 0x2 ;  /* 0x0000001503177211 */ /* 0x000fe200078e10ff */
[----:B------:R0:W4:Y:S01]  /*0a30*/  LDG.E.U16 R65, [R10.64] ;  /* 0x000000060a417981 */ /* 0x000122000c1e1500 */
[----:B-1----:R-:W-:-:S03]  /*0a40*/  LEA R14, P0, R25, R2, 0x1 ;  /* 0x00000002190e7211 */ /* 0x002fc600078008ff */
[----:B------:R-:W-:Y:S01]  /*0a50*/  IMAD R27, R3, 0x4, R23 ;  /* 0x00000004031b7824 */ /* 0x000fe200078e0217 */
[----:B------:R-:W-:-:S03]  /*0a60*/  LEA.HI.X.SX32 R15, R25, R0, 0x1, P0 ;  /* 0x00000000190f7211 */ /* 0x000fc600000f0eff */
[----:B------:R-:W-:Y:S01]  /*0a70*/  IMAD R25, R3, 0x4, R27 ;  /* 0x0000000403197824 */ /* 0x000fe200078e021b */
[----:B------:R-:W-:Y:S01]  /*0a80*/  LEA R16, P0, R9, R2, 0x1 ;  /* 0x0000000209107211 */ /* 0x000fe200078008ff */
[----:B------:R1:W4:Y:S03]  /*0a90*/  LDG.E.U16 R68, [R14.64] ;  /* 0x000000060e447981 */ /* 0x000326000c1e1500 */
[----:B------:R-:W-:Y:S02]  /*0aa0*/  LEA R29, R3, R25, 0x2 ;  /* 0x00000019031d7211 */ /* 0x000fe400078e10ff */
[----:B------:R-:W-:-:S03]  /*0ab0*/  LEA.HI.X.SX32 R17, R9, R0, 0x1, P0 ;  /* 0x0000000009117211 */ /* 0x000fc600000f0eff */
[----:B------:R-:W-:Y:S01]  /*0ac0*/  IMAD R9, R3, 0x4, R29 ;  /* 0x0000000403097824 */ /* 0x000fe200078e021d */
[----:B0-----:R-:W-:Y:S01]  /*0ad0*/  LEA R12, P0, R23, R2, 0x1 ;  /* 0x00000002170c7211 */ /* 0x001fe200078008ff */
[----:B------:R0:W4:Y:S02]  /*0ae0*/  LDG.E.U16 R67, [R16.64] ;  /* 0x0000000610437981 */ /* 0x000124000c1e1500 */
[----:B------:R-:W-:Y:S01]  /*0af0*/  IMAD R31, R3, 0x4, R9 ;  /* 0x00000004031f7824 */ /* 0x000fe200078e0209 */
[----:B------:R-:W-:Y:S02]  /*0b00*/  LEA.HI.X.SX32 R13, R23, R0, 0x1, P0 ;  /* 0x00000000170d7211 */ /* 0x000fe400000f0eff */
[-C--:B------:R-:W-:Y:S02]  /*0b10*/  LEA R10, P0, R27, R2.reuse, 0x1 ;  /* 0x000000021b0a7211 */ /* 0x080fe400078008ff */
[----:B------:R-:W-:Y:S01]  /*0b20*/  LEA R23, R3, R31, 0x2 ;  /* 0x0000001f03177211 */ /* 0x000fe200078e10ff */
[----:B------:R0:W4:Y:S01]  /*0b30*/  LDG.E.U16 R71, [R12.64] ;  /* 0x000000060c477981 */ /* 0x000122000c1e1500 */
[----:B------:R-:W-:-:S02]  /*0b40*/  LEA R18, P1, R19, R2, 0x1 ;  /* 0x0000000213127211 */ /* 0x000fc400078208ff */
[-C--:B------:R-:W-:Y:S01]  /*0b50*/  LEA.HI.X.SX32 R11, R27, R0.reuse, 0x1, P0 ;  /* 0x000000001b0b7211 */ /* 0x080fe200000f0eff */
[----:B------:R-:W-:Y:S01]  /*0b60*/  IMAD R27, R3, 0x4, R23 ;  /* 0x00000004031b7824 */ /* 0x000fe200078e0217 */
[----:B------:R-:W-:Y:S02]  /*0b70*/  LEA.HI.X.SX32 R19, R19, R0, 0x1, P1 ;  /* 0x0000000013137211 */ /* 0x000fe400008f0eff */
[-C--:B------:R-:W-:Y:S01]  /*0b80*/  LEA R20, P1, R21, R2.reuse, 0x1 ;  /* 0x0000000215147211 */ /* 0x080fe200078208ff */
[----:B------:R-:W-:Y:S01]  /*0b90*/  IMAD R33, R3, 0x4, R27 ;  /* 0x0000000403217824 */ /* 0x000fe200078e021b */
[----:B-1----:R-:W-:Y:S01]  /*0ba0*/  LEA R14, P0, R25, R2, 0x1 ;  /* 0x00000002190e7211 */ /* 0x002fe200078008ff */
[----:B------:R1:W4:Y:S01]  /*0bb0*/  LDG.E.U16 R66, [R18.64] ;  /* 0x0000000612427981 */ /* 0x000322000c1e1500 */
[-C--:B------:R-:W-:Y:S02]  /*0bc0*/  LEA.HI.X.SX32 R21, R21, R0.reuse, 0x1, P1 ;  /* 0x0000000015157211 */ /* 0x080fe400008f0eff */
[----:B------:R-:W-:Y:S01]  /*0bd0*/  LEA.HI.X.SX32 R15, R25, R0, 0x1, P0 ;  /* 0x00000000190f7211 */ /* 0x000fe200000f0eff */
[----:B------:R1:W4:Y:S01]  /*0be0*/  LDG.E.U16 R72, [R10.64] ;  /* 0x000000060a487981 */ /* 0x000322000c1e1500 */
[----:B0-----:R-:W-:-:S02]  /*0bf0*/  LEA R16, P1, R29, R2, 0x1 ;  /* 0x000000021d107211 */ /* 0x001fc400078208ff */
[----:B------:R-:W-:Y:S01]  /*0c00*/  LEA R25, R3, R33, 0x2 ;  /* 0x0000002103197211 */ /* 0x000fe200078e10ff */
[----:B------:R0:W4:Y:S01]  /*0c10*/  LDG.E.U16 R73, [R14.64] ;  /* 0x000000060e497981 */ /* 0x000122000c1e1500 */
[----:B------:R-:W-:Y:S02]  /*0c20*/  LEA.HI.X.SX32 R17, R29, R0, 0x1, P1 ;  /* 0x000000001d117211 */ /* 0x000fe400008f0eff */
[----:B-1----:R-:W-:Y:S01]  /*0c30*/  LEA R18, P0, R9, R2, 0x1 ;  /* 0x0000000209127211 */ /* 0x002fe200078008ff */
[----:B------:R-:W-:Y:S01]  /*0c40*/  IMAD R29, R3, 0x4, R25 ;  /* 0x00000004031d7824 */ /* 0x000fe200078e0219 */
[----:B------:R1:W4:Y:S02]  /*0c50*/  LDG.E.U16 R70, [R20.64] ;  /* 0x0000000614467981 */ /* 0x000324000c1e1500 */
[----:B------:R-:W-:Y:S01]  /*0c60*/  LEA.HI.X.SX32 R19, R9, R0, 0x1, P0 ;  /* 0x0000000009137211 */ /* 0x000fe200000f0eff */
[----:B------:R-:W-:Y:S01]  /*0c70*/  IMAD R9, R3, 0x4, R29 ;  /* 0x0000000403097824 */ /* 0x000fe200078e021d */
[C---:B------:R-:W-:Y:S01]  /*0c80*/  LEA R12, P0, R31.reuse, R2, 0x1 ;  /* 0x000000021f0c7211 */ /* 0x040fe200078008ff */
[----:B------:R0:W4:Y:S03]  /*0c90*/  LDG.E.U16 R74, [R16.64] ;  /* 0x00000006104a7981 */ /* 0x000126000c1e1500 */
[----:B------:R-:W-:Y:S01]  /*0ca0*/  LEA.HI.X.SX32 R13, R31, R0, 0x1, P0 ;  /* 0x000000001f0d7211 */ /* 0x000fe200000f0eff */
[----:B------:R0:W4:Y:S01]  /*0cb0*/  LDG.E.U16 R75, [R18.64] ;  /* 0x00000006124b7981 */ /* 0x000122000c1e1500 */
[----:B------:R-:W-:-:S02]  /*0cc0*/  LEA R31, R3, R9, 0x2 ;  /* 0x00000009031f7211 */ /* 0x000fc400078e10ff */
[----:B------:R-:W-:Y:S01]  /*0cd0*/  LEA R10, P0, R23, R2, 0x1 ;  /* 0x00000002170a7211 */ /* 0x000fe200078008ff */
[----:B------:R0:W4:Y:S02]  /*0ce0*/  LDG.E.U16 R76, [R12.64] ;  /* 0x000000060c4c7981 */ /* 0x000124000c1e1500 */
[----:B------:R-:W-:-:S04]  /*0cf0*/  IMAD R35, R3, 0x4, R31 ;  /* 0x0000000403237824 */ /* 0x000fc800078e021f */
[----:B------:R-:W-:Y:S01]  /*0d00*/  IMAD R37, R3, 0x4, R35 ;  /* 0x0000000403257824 */ /* 0x000fe200078e0223 */
[----:B------:R-:W-:-:S04]  /*0d10*/  LEA.HI.X.SX32 R11, R23, R0, 0x1, P0 ;  /* 0x00000000170b7211 */ /* 0x000fc800000f0eff */
[----:B------:R-:W-:Y:S01]  /*0d20*/  LEA R23, R3, R37, 0x2 ;  /* 0x0000002503177211 */ /* 0x000fe200078e10ff */
[----:B------:R1:W4:Y:S01]  /*0d30*/  LDG.E.U16 R77, [R10.64] ;  /* 0x000000060a4d7981 */ /* 0x000322000c1e1500 */
[----:B0-----:R-:W-:-:S03]  /*0d40*/  LEA R14, P0, R25, R2, 0x1 ;  /* 0x00000002190e7211 */ /* 0x001fc600078008ff */
[----:B------:R-:W-:Y:S01]  /*0d50*/  IMAD R39, R3, 0x4, R23 ;  /* 0x0000000403277824 */ /* 0x000fe200078e0217 */
[----:B------:R-:W-:Y:S02]  /*0d60*/  LEA.HI.X.SX32 R15, R25, R0, 0x1, P0 ;  /* 0x00000000190f7211 */ /* 0x000fe400000f0eff */
[-C--:B------:R-:W-:Y:S01]  /*0d70*/  LEA R16, P0, R9, R2.reuse, 0x1 ;  /* 0x0000000209107211 */ /* 0x080fe200078008ff */
[----:B------:R-:W-:Y:S01]  /*0d80*/  IMAD R25, R3, 0x4, R39 ;  /* 0x0000000403197824 */ /* 0x000fe200078e0227 */
[----:B-1----:R-:W-:Y:S01]  /*0d90*/  LEA R20, P1, R27, R2, 0x1 ;  /* 0x000000021b147211 */ /* 0x002fe200078208ff */
[----:B------:R0:W4:Y:S01]  /*0da0*/  LDG.E.U16 R80, [R14.64] ;  /* 0x000000060e507981 */ /* 0x000122000c1e1500 */
[-C--:B------:R-:W-:Y:S02]  /*0db0*/  LEA.HI.X.SX32 R17, R9, R0.reuse, 0x1, P0 ;  /* 0x0000000009117211 */ /* 0x080fe400000f0eff */
[----:B------:R-:W-:Y:S02]  /*0dc0*/  LEA R9, R3, R25, 0x2 ;  /* 0x0000001903097211 */ /* 0x000fe400078e10ff */
[----:B------:R-:W-:Y:S01]  /*0dd0*/  LEA.HI.X.SX32 R21, R27, R0, 0x1, P1 ;  /* 0x000000001b157211 */ /* 0x000fe200008f0eff */
[----:B------:R1:W4:Y:S01]  /*0de0*/  LDG.E.U16 R82, [R16.64] ;  /* 0x0000000610527981 */ /* 0x000322000c1e1500 */
[-C--:B------:R-:W-:Y:S01]  /*0df0*/  LEA R18, P1, R35, R2.reuse, 0x1 ;  /* 0x0000000223127211 */ /* 0x080fe200078208ff */
[----:B------:R-:W-:Y:S01]  /*0e00*/  IMAD R11, R3, 0x4, R9 ;  /* 0x00000004030b7824 */ /* 0x000fe200078e0209 */
[----:B------:R-:W-:Y:S01]  /*0e10*/  LEA R12, P0, R23, R2, 0x1 ;  /* 0x00000002170c7211 */ /* 0x000fe200078008ff */
[----:B------:R0:W4:Y:S01]  /*0e20*/  LDG.E.U16 R78, [R20.64] ;  /* 0x00000006144e7981 */ /* 0x000122000c1e1500 */
[-C--:B------:R-:W-:Y:S01]  /*0e30*/  LEA.HI.X.SX32 R19, R35, R0.reuse, 0x1, P1 ;  /* 0x0000000023137211 */ /* 0x080fe200008f0eff */
[----:B------:R-:W-:Y:S01]  /*0e40*/  IMAD R35, R3, 0x4, R11 ;  /* 0x0000000403237824 */ /* 0x000fe200078e020b */
[----:B------:R-:W-:-:S02]  /*0e50*/  LEA.HI.X.SX32 R13, R23, R0, 0x1, P0 ;  /* 0x00000000170d7211 */ /* 0x000fc400000f0eff */
[-C--:B------:R-:W-:Y:S01]  /*0e60*/  LEA R22, P1, R11, R2.reuse, 0x1 ;  /* 0x000000020b167211 */ /* 0x080fe200078208ff */
[----:B------:R1:W4:Y:S01]  /*0e70*/  LDG.E.U16 R84, [R18.64] ;  /* 0x0000000612547981 */ /* 0x000322000c1e1500 */
[----:B------:R-:W-:Y:S02]  /*0e80*/  LEA R27, R3, R35, 0x2 ;  /* 0x00000023031b7211 */ /* 0x000fe400078e10ff */
[----:B0-----:R-:W-:Y:S01]  /*0e90*/  LEA R20, P0, R25, R2, 0x1 ;  /* 0x0000000219147211 */ /* 0x001fe200078008ff */
[----:B------:R0:W4:Y:S02]  /*0ea0*/  LDG.E.U16 R86, [R12.64] ;  /* 0x000000060c567981 */ /* 0x000124000c1e1500 */
[----:B------:R-:W-:Y:S01]  /*0eb0*/  IMAD R41, R3, 0x4, R27 ;  /* 0x0000000403297824 */ /* 0x000fe200078e021b */
[----:B------:R-:W-:Y:S02]  /*0ec0*/  LEA.HI.X.SX32 R21, R25, R0, 0x1, P0 ;  /* 0x0000000019157211 */ /* 0x000fe400000f0eff */
[----:B------:R-:W-:Y:S01]  /*0ed0*/  LEA R24, P0, R27, R2, 0x1 ;  /* 0x000000021b187211 */ /* 0x000fe200078008ff */
[----:B------:R-:W-:Y:S01]  /*0ee0*/  IMAD R43, R3, 0x4, R41 ;  /* 0x00000004032b7824 */ /* 0x000fe200078e0229 */
[-C--:B------:R-:W-:Y:S01]  /*0ef0*/  LEA.HI.X.SX32 R23, R11, R0.reuse, 0x1, P1 ;  /* 0x000000000b177211 */ /* 0x080fe200008f0eff */
[----:B------:R0:W4:Y:S01]  /*0f00*/  LDG.E.U16 R88, [R20.64] ;  /* 0x0000000614587981 */ /* 0x000122000c1e1500 */
[----:B------:R-:W-:-:S02]  /*0f10*/  LEA.HI.X.SX32 R25, R27, R0, 0x1, P0 ;  /* 0x000000001b197211 */ /* 0x000fc400000f0eff */
[-C--:B------:R-:W-:Y:S01]  /*0f20*/  LEA R26, P1, R43, R2.reuse, 0x1 ;  /* 0x000000022b1a7211 */ /* 0x080fe200078208ff */
[----:B------:R1:W4:Y:S01]  /*0f30*/  LDG.E.U16 R90, [R22.64] ;  /* 0x00000006165a7981 */ /* 0x000322000c1e1500 */
[----:B------:R-:W-:Y:S02]  /*0f40*/  LEA R10, P0, R33, R2, 0x1 ;  /* 0x00000002210a7211 */ /* 0x000fe400078008ff */
[-C--:B------:R-:W-:Y:S01]  /*0f50*/  LEA.HI.X.SX32 R27, R43, R0.reuse, 0x1, P1 ;  /* 0x000000002b1b7211 */ /* 0x080fe200008f0eff */
[----:B------:R1:W4:Y:S01]  /*0f60*/  LDG.E.U16 R92, [R24.64] ;  /* 0x00000006185c7981 */ /* 0x000322000c1e1500 */
[----:B------:R-:W-:Y:S02]  /*0f70*/  LEA.HI.X.SX32 R11, R33, R0, 0x1, P0 ;  /* 0x00000000210b7211 */ /* 0x000fe400000f0eff */
[-C--:B0-----:R-:W-:Y:S01]  /*0f80*/  LEA R12, P1, R29, R2.reuse, 0x1 ;  /* 0x000000021d0c7211 */ /* 0x081fe200078208ff */
[----:B------:R-:W4:Y:S01]  /*0f90*/  LDG.E.U16 R26, [R26.64] ;  /* 0x000000061a1a7981 */ /* 0x000f22000c1e1500 */
[----:B------:R-:W-:-:S02]  /*0fa0*/  LEA R14, P0, R31, R2, 0x1 ;  /* 0x000000021f0e7211 */ /* 0x000fc400078008ff */
[-C--:B------:R-:W-:Y:S02]  /*0fb0*/  LEA.HI.X.SX32 R13, R29, R0.reuse, 0x1, P1 ;  /* 0x000000001d0d7211 */ /* 0x080fe400008f0eff */
[----:B------:R-:W-:Y:S01]  /*0fc0*/  LEA.HI.X.SX32 R15, R31, R0, 0x1, P0 ;  /* 0x000000001f0f7211 */ /* 0x000fe200000f0eff */
[----:B------:R0:W4:Y:S01]  /*0fd0*/  LDG.E.U16 R29, [R10.64] ;  /* 0x000000060a1d7981 */ /* 0x000122000c1e1500 */
[-C--:B-1----:R-:W-:Y:S02]  /*0fe0*/  LEA R16, P1, R37, R2.reuse, 0x1 ;  /* 0x0000000225107211 */ /* 0x082fe400078208ff */
[----:B------:R-:W-:Y:S01]  /*0ff0*/  LEA R18, P0, R39, R2, 0x1 ;  /* 0x0000000227127211 */ /* 0x000fe200078008ff */
[----:B------:R1:W4:Y:S01]  /*1000*/  LDG.E.U16 R24, [R12.64] ;  /* 0x000000060c187981 */ /* 0x000322000c1e1500 */
[-C--:B------:R-:W-:Y:S02]  /*1010*/  LEA.HI.X.SX32 R17, R37, R0.reuse, 0x1, P1 ;  /* 0x0000000025117211 */ /* 0x080fe400008f0eff */
[----:B------:R-:W-:Y:S01]  /*1020*/  LEA.HI.X.SX32 R19, R39, R0, 0x1, P0 ;  /* 0x0000000027137211 */ /* 0x000fe200000f0eff */
[----:B------:R0:W4:Y:S01]  /*1030*/  LDG.E.U16 R14, [R14.64] ;  /* 0x000000060e0e7981 */ /* 0x000122000c1e1500 */
[----:B------:R-:W-:-:S02]  /*1040*/  LEA R20, P0, R9, R2, 0x1 ;  /* 0x0000000209147211 */ /* 0x000fc400078008ff */
[----:B------:R-:W-:Y:S01]  /*1050*/  LEA R22, P1, R35, R2, 0x1 ;  /* 0x0000000223167211 */ /* 0x000fe200078208ff */
[----:B------:R-:W4:Y:S01]  /*1060*/  LDG.E.U16 R18, [R18.64] ;  /* 0x0000000612127981 */ /* 0x000f22000c1e1500 */
[-C--:B------:R-:W-:Y:S02]  /*1070*/  LEA.HI.X.SX32 R21, R9, R0.reuse, 0x1, P0 ;  /* 0x0000000009157211 */ /* 0x080fe400000f0eff */
[----:B------:R-:W-:Y:S01]  /*1080*/  LEA.HI.X.SX32 R23, R35, R0, 0x1, P1 ;  /* 0x0000000023177211 */ /* 0x000fe200008f0eff */
[----:B------:R0:W4:Y:S04]  /*1090*/  LDG.E.U16 R16, [R16.64] ;  /* 0x0000000610107981 */ /* 0x000128000c1e1500 */
[----:B------:R-:W4:Y:S04]  /*10a0*/  LDG.E.U16 R20, [R20.64] ;  /* 0x0000000614147981 */ /* 0x000f28000c1e1500 */
[----:B------:R-:W4:Y:S01]  /*10b0*/  LDG.E.U16 R22, [R22.64] ;  /* 0x0000000616167981 */ /* 0x000f22000c1e1500 */
[----:B------:R-:W-:-:S02]  /*10c0*/  LEA R3, R3, R43, 0x2 ;  /* 0x0000002b03037211 */ /* 0x000fc400078e10ff */
[-C--:B0-----:R-:W-:Y:S02]  /*10d0*/  LEA R10, P0, R41, R2.reuse, 0x1 ;  /* 0x00000002290a7211 */ /* 0x081fe400078008ff */
[----:B-1----:R-:W-:Y:S02]  /*10e0*/  LEA R12, P1, R3, R2, 0x1 ;  /* 0x00000002030c7211 */ /* 0x002fe400078208ff */
[-C--:B------:R-:W-:Y:S02]  /*10f0*/  LEA.HI.X.SX32 R11, R41, R0.reuse, 0x1, P0 ;  /* 0x00000000290b7211 */ /* 0x080fe400000f0eff */
[----:B------:R-:W-:-:S03]  /*1100*/  LEA.HI.X.SX32 R13, R3, R0, 0x1, P1 ;  /* 0x00000000030d7211 */ /* 0x000fc600008f0eff */
[----:B------:R0:W4:Y:S04]  /*1110*/  LDG.E.U16 R15, [R10.64] ;  /* 0x000000060a0f7981 */ /* 0x000128000c1e1500 */
[----:B------:R1:W4:Y:S01]  /*1120*/  LDG.E.U16 R17, [R12.64] ;  /* 0x000000060c117981 */ /* 0x000322000c1e1500 */
[C---:B------:R-:W-:Y:S02]  /*1130*/  LOP3.LUT R2, R124.reuse, 0xc0, RZ, 0xc0, !PT ;  /* 0x000000c07c027812 */ /* 0x040fe400078ec0ff */
[----:B------:R-:W-:Y:S02]  /*1140*/  LOP3.LUT R0, R124, 0xff, RZ, 0xc0, !PT ;  /* 0x000000ff7c007812 */ /* 0x000fe400078ec0ff */
[----:B------:R-:W-:-:S03]  /*1150*/  SHF.R.U32.HI R3, RZ, 0x2, R2 ;  /* 0x00000002ff037819 */ /* 0x000fc60000011602 */
[----:B------:R-:W-:-:S05]  /*1160*/  IMAD.SHL.U32 R2, R0, 0x2, RZ ;  /* 0x0000000200027824 */ /* 0x000fca00078e00ff */
[----:B------:R-:W-:-:S05]  /*1170*/  LOP3.LUT R3, R2, R3, RZ, 0x3c, !PT ;  /* 0x0000000302037212 */ /* 0x000fca00078e3cff */
[----:B--2---:R2:W-:Y:S01]  /*1180*/  STS.U16 [R3+0xc00], R30 ;  /* 0x000c001e03007388 */ /* 0x0045e20000000400 */
[----:B------:R-:W-:-:S03]  /*1190*/  IADD3 R81, R69, 0x40, RZ ;  /* 0x0000004045517810 */ /* 0x000fc60007ffe0ff */
[----:B------:R0:W-:Y:S01]  /*11a0*/  STS.U16 [R3], R4 ;  /* 0x0000000403007388 */ /* 0x0001e20000000400 */
[----:B--2---:R-:W-:-:S03]  /*11b0*/  LOP3.LUT R30, R3, 0x40, RZ, 0x3c, !PT ;  /* 0x00000040031e7812 */ /* 0x004fc600078e3cff */
[----:B---3--:R2:W-:Y:S04]  /*11c0*/  STS.U16 [R3+0x400], R6 ;  /* 0x0004000603007388 */ /* 0x0085e80000000400 */
[----:B------:R3:W-:Y:S04]  /*11d0*/  STS.U16 [R3+0x800], R8 ;  /* 0x0008000803007388 */ /* 0x0007e80000000400 */
[----:B------:R-:W-:Y:S04]  /*11e0*/  STS.U16 [R3+0x1000], R34 ;  /* 0x0010002203007388 */ /* 0x000fe80000000400 */
[----:B------:R-:W-:Y:S04]  /*11f0*/  STS.U16 [R3+0x1400], R38 ;  /* 0x0014002603007388 */ /* 0x000fe80000000400 */
[----:B------:R-:W-:Y:S04]  /*1200*/  STS.U16 [R3+0x1800], R42 ;  /* 0x0018002a03007388 */ /* 0x000fe80000000400 */
[----:B------:R-:W-:Y:S04]  /*1210*/  STS.U16 [R3+0x1c00], R46 ;  /* 0x001c002e03007388 */ /* 0x000fe80000000400 */
[----:B------:R-:W-:Y:S04]  /*1220*/  STS.U16 [R3+0x2000], R48 ;  /* 0x0020003003007388 */ /* 0x000fe80000000400 */
[----:B-----5:R-:W-:Y:S04]  /*1230*/  STS.U16 [R3+0x2400], R50 ;  /* 0x0024003203007388 */ /* 0x020fe80000000400 */
[----:B------:R-:W-:Y:S04]  /*1240*/  STS.U16 [R3+0x2800], R52 ;  /* 0x0028003403007388 */ /* 0x000fe80000000400 */
[----:B------:R-:W-:Y:S04]  /*1250*/  STS.U16 [R3+0x2c00], R54 ;  /* 0x002c003603007388 */ /* 0x000fe80000000400 */
[----:B------:R-:W-:Y:S01]  /*1260*/  STS.U16 [R3+0x3000], R56 ;  /* 0x0030003803007388 */ /* 0x000fe20000000400 */
[----:B------:R-:W-:-:S03]  /*1270*/  ISETP.GE.AND P0, PT, R81, 0x1, PT ;  /* 0x000000015100780c */ /* 0x000fc60003f06270 */
[----:B------:R-:W-:Y:S04]  /*1280*/  STS.U16 [R3+0x3400], R58 ;  /* 0x0034003a03007388 */ /* 0x000fe80000000400 */
[----:B------:R-:W-:Y:S04]  /*1290*/  STS.U16 [R3+0x3800], R60 ;  /* 0x0038003c03007388 */ /* 0x000fe80000000400 */
[----:B------:R-:W-:Y:S04]  /*12a0*/  STS.U16 [R3+0x3c00], R62 ;  /* 0x003c003e03007388 */ /* 0x000fe80000000400 */
[----:B------:R-:W-:Y:S01]  /*12b0*/  STS.U16 [R3+0x4000], R64 ;  /* 0x0040004003007388 */ /* 0x000fe20000000400 */
[----:B0-----:R-:W-:-:S03]  /*12c0*/  IMAD.MOV.U32 R4, RZ, RZ, 0x3f800000 ;  /* 0x3f800000ff047424 */ /* 0x001fc600078e00ff */
[----:B----4-:R-:W-:Y:S01]  /*12d0*/  STS.U16 [R3+0x4800], R68 ;  /* 0x0048004403007388 */ /* 0x010fe20000000400 */
[----:B--2---:R-:W-:Y:S01]  /*12e0*/  IMAD.MOV.U32 R6, RZ, RZ, -0x800000 ;  /* 0xff800000ff067424 */ /* 0x004fe200078e00ff */
[----:B---3--:R-:W-:Y:S01]  /*12f0*/  MOV R8, 0xff800000 ;  /* 0xff80000000087802 */ /* 0x008fe20000000f00 */
[----:B------:R-:W-:Y:S01]  /*1300*/  IMAD.MOV.U32 R9, RZ, RZ, -0x800000 ;  /* 0xff800000ff097424 */ /* 0x000fe200078e00ff */
[----:B------:R-:W-:Y:S01]  /*1310*/  MOV R11, 0xff800000 ;  /* 0xff800000000b7802 */ /* 0x000fe20000000f00 */
[----:B------:R-:W-:Y:S01]  /*1320*/  IMAD.MOV.U32 R10, RZ, RZ, -0x800000 ;  /* 0xff800000ff0a7424 */ /* 0x000fe200078e00ff */
[----:B------:R-:W-:Y:S01]  /*1330*/  CS2R R120, SRZ ;  /* 0x0000000000787805 */ /* 0x000fe2000001ff00 */
[----:B-1----:R-:W-:Y:S01]  /*1340*/  IMAD.MOV.U32 R12, RZ, RZ, -0x800000 ;  /* 0xff800000ff0c7424 */ /* 0x002fe200078e00ff */
[----:B------:R-:W-:Y:S04]  /*1350*/  STS.U16 [R3+0x4400], R66 ;  /* 0x0044004203007388 */ /* 0x000fe80000000400 */
[----:B------:R-:W-:Y:S04]  /*1360*/  STS.U16 [R3+0x5000], R72 ;  /* 0x0050004803007388 */ /* 0x000fe80000000400 */
[----:B------:R-:W-:Y:S04]  /*1370*/  STS.U16 [R3+0x4c00], R70 ;  /* 0x004c004603007388 */ /* 0x000fe80000000400 */
[----:B------:R-:W-:Y:S04]  /*1380*/  STS.U16 [R3+0x5400], R74 ;  /* 0x0054004a03007388 */ /* 0x000fe80000000400 */
[----:B------:R-:W-:Y:S01]  /*1390*/  STS.U16 [R3+0x5800], R76 ;  /* 0x0058004c03007388 */ /* 0x000fe20000000400 */
[----:B------:R-:W-:-:S03]  /*13a0*/  IMAD.MOV.U32 R13, RZ, RZ, 0x3f800000 ;  /* 0x3f800000ff0d7424 */ /* 0x000fc600078e00ff */
[----:B------:R-:W-:Y:S04]  /*13b0*/  STS.U16 [R3+0x6000], R80 ;  /* 0x0060005003007388 */ /* 0x000fe80000000400 */
[----:B------:R-:W-:Y:S04]  /*13c0*/  STS.U16 [R3+0x6400], R82 ;  /* 0x0064005203007388 */ /* 0x000fe80000000400 */
[----:B------:R-:W-:Y:S04]  /*13d0*/  STS.U16 [R3+0x5c00], R78 ;  /* 0x005c004e03007388 */ /* 0x000fe80000000400 */
[----:B------:R0:W-:Y:S04]  /*13e0*/  STS.U16 [R3+0x6800], R84 ;  /* 0x0068005403007388 */ /* 0x0001e80000000400 */
[----:B------:R1:W-:Y:S04]  /*13f0*/  STS.U16 [R3+0x6c00], R86 ;  /* 0x006c005603007388 */ /* 0x0003e80000000400 */
[----:B------:R2:W-:Y:S04]  /*1400*/  STS.U16 [R3+0x7000], R88 ;  /* 0x0070005803007388 */ /* 0x0005e80000000400 */
[----:B------:R-:W-:Y:S04]  /*1410*/  STS.U16 [R3+0x7400], R90 ;  /* 0x0074005a03007388 */ /* 0x000fe80000000400 */
        /* <DEDUP_REMOVED lines=13> */
[----:B------:R-:W-:Y:S01]  /*14f0*/  STS.U16 [R30+0x7600], R22 ;  /* 0x007600161e007388 */ /* 0x000fe20000000400 */
[----:B------:R-:W-:Y:S01]  /*1500*/  IMAD.MOV.U32 R146, RZ, RZ, 0x3f800000 ;  /* 0x3f800000ff927424 */ /* 0x000fe200078e00ff */
[----:B------:R-:W-:Y:S01]  /*1510*/  CS2R R122, SRZ ;  /* 0x00000000007a7805 */ /* 0x000fe2000001ff00 */
[----:B------:R-:W-:Y:S01]  /*1520*/  IMAD.MOV.U32 R145, RZ, RZ, 0x3f800000 ;  /* 0x3f800000ff917424 */ /* 0x000fe200078e00ff */
[----:B------:R3:W-:Y:S01]  /*1530*/  STS.U16 [R30+0x200], R5 ;  /* 0x000200051e007388 */ /* 0x0007e20000000400 */
[----:B------:R-:W-:Y:S01]  /*1540*/  CS2R R104, SRZ ;  /* 0x0000000000687805 */ /* 0x000fe2000001ff00 */
[----:B------:R-:W-:Y:S01]  /*1550*/  CS2R R106, SRZ ;  /* 0x00000000006a7805 */ /* 0x000fe2000001ff00 */
[----:B------:R-:W-:Y:S01]  /*1560*/  CS2R R100, SRZ ;  /* 0x0000000000647805 */ /* 0x000fe2000001ff00 */
[----:B------:R4:W-:Y:S01]  /*1570*/  STS.U16 [R30+0x600], R7 ;  /* 0x000600071e007388 */ /* 0x0009e20000000400 */
[----:B------:R-:W-:Y:S01]  /*1580*/  CS2R R102, SRZ ;  /* 0x0000000000667805 */ /* 0x000fe2000001ff00 */
[----:B0-----:R-:W-:Y:S01]  /*1590*/  CS2R R84, SRZ ;  /* 0x0000000000547805 */ /* 0x001fe2000001ff00 */
[----:B-1----:R-:W-:Y:S01]  /*15a0*/  CS2R R86, SRZ ;  /* 0x0000000000567805 */ /* 0x002fe2000001ff00 */
[----:B------:R-:W-:Y:S01]  /*15b0*/  STS.U16 [R30+0x1600], R40 ;  /* 0x001600281e007388 */ /* 0x000fe20000000400 */
[----:B--2---:R-:W-:Y:S01]  /*15c0*/  CS2R R88, SRZ ;  /* 0x0000000000587805 */ /* 0x004fe2000001ff00 */
[----:B---3--:R-:W-:Y:S01]  /*15d0*/  MOV R5, 0xff800000 ;  /* 0xff80000000057802 */ /* 0x008fe20000000f00 */
[----:B------:R-:W-:Y:S01]  /*15e0*/  CS2R R90, SRZ ;  /* 0x00000000005a7805 */ /* 0x000fe2000001ff00 */
[----:B------:R-:W-:Y:S01]  /*15f0*/  STS.U16 [R30+0x1a00], R44 ;  /* 0x001a002c1e007388 */ /* 0x000fe20000000400 */
[----:B------:R-:W-:Y:S01]  /*1600*/  CS2R R108, SRZ ;  /* 0x00000000006c7805 */ /* 0x000fe2000001ff00 */
[----:B----4-:R-:W-:Y:S01]  /*1610*/  IMAD.MOV.U32 R7, RZ, RZ, -0x800000 ;  /* 0xff800000ff077424 */ /* 0x010fe200078e00ff */
[----:B------:R-:W-:Y:S01]  /*1620*/  CS2R R110, SRZ ;  /* 0x00000000006e7805 */ /* 0x000fe2000001ff00 */
[----:B------:R0:W-:Y:S01]  /*1630*/  STS.U16 [R30+0x1e00], R45 ;  /* 0x001e002d1e007388 */ /* 0x0001e20000000400 */
[----:B------:R-:W-:Y:S01]  /*1640*/  CS2R R112, SRZ ;  /* 0x0000000000707805 */ /* 0x000fe2000001ff00 */
[----:B------:R-:W-:Y:S01]  /*1650*/  CS2R R114, SRZ ;  /* 0x0000000000727805 */ /* 0x000fe2000001ff00 */
[----:B------:R-:W-:Y:S01]  /*1660*/  CS2R R116, SRZ ;  /* 0x0000000000747805 */ /* 0x000fe2000001ff00 */
[----:B------:R1:W-:Y:S01]  /*1670*/  STS.U16 [R30+0x2200], R47 ;  /* 0x0022002f1e007388 */ /* 0x0003e20000000400 */
[----:B------:R-:W-:Y:S01]  /*1680*/  CS2R R118, SRZ ;  /* 0x0000000000767805 */ /* 0x000fe2000001ff00 */
[----:B------:R-:W-:Y:S01]  /*1690*/  CS2R R96, SRZ ;  /* 0x0000000000607805 */ /* 0x000fe2000001ff00 */
[----:B------:R-:W-:Y:S01]  /*16a0*/  CS2R R98, SRZ ;  /* 0x0000000000627805 */ /* 0x000fe2000001ff00 */
[----:B------:R2:W-:Y:S01]  /*16b0*/  STS.U16 [R30+0x2600], R49 ;  /* 0x002600311e007388 */ /* 0x0005e20000000400 */
[----:B------:R-:W-:Y:S01]  /*16c0*/  CS2R R92, SRZ ;  /* 0x00000000005c7805 */ /* 0x000fe2000001ff00 */
[----:B0-----:R-:W-:Y:S01]  /*16d0*/  CS2R R44, SRZ ;  /* 0x00000000002c7805 */ /* 0x001fe2000001ff00 */
[----:B------:R-:W-:Y:S01]  /*16e0*/  CS2R R94, SRZ ;  /* 0x00000000005e7805 */ /* 0x000fe2000001ff00 */
[----:B------:R0:W-:Y:S01]  /*16f0*/  STS.U16 [R30+0x2a00], R51 ;  /* 0x002a00331e007388 */ /* 0x0001e20000000400 */
[C---:B------:R-:W-:Y:S01]  /*1700*/  LOP3.LUT R41, R124.reuse, 0x1c, RZ, 0xc0, !PT ;  /* 0x0000001c7c297812 */ /* 0x040fe200078ec0ff */
[----:B-1----:R-:W-:Y:S01]  /*1710*/  CS2R R46, SRZ ;  /* 0x00000000002e7805 */ /* 0x002fe2000001ff00 */
[C---:B------:R-:W-:Y:S01]  /*1720*/  LOP3.LUT R42, R124.reuse, 0x3, RZ, 0xc0, !PT ;  /* 0x000000037c2a7812 */ /* 0x040fe200078ec0ff */
[----:B------:R1:W-:Y:S01]  /*1730*/  STS.U16 [R30+0x2e00], R53 ;  /* 0x002e00351e007388 */ /* 0x0003e20000000400 */
[C---:B------:R-:W-:Y:S01]  /*1740*/  LOP3.LUT R19, R124.reuse, 0xe0, RZ, 0xc0, !PT ;  /* 0x000000e07c137812 */ /* 0x040fe200078ec0ff */
[----:B--2---:R-:W-:Y:S01]  /*1750*/  CS2R R48, SRZ ;  /* 0x0000000000307805 */ /* 0x004fe2000001ff00 */
[C---:B------:R-:W-:Y:S01]  /*1760*/  SHF.L.U32 R40, R124.reuse, 0x6, RZ ;  /* 0x000000067c287819 */ /* 0x040fe200000006ff */
[----:B------:R2:W-:Y:S01]  /*1770*/  STS.U16 [R30+0x3200], R55 ;  /* 0x003200371e007388 */ /* 0x0005e20000000400 */
[----:B------:R-:W-:Y:S01]  /*1780*/  IMAD.SHL.U32 R70, R124, 0x8, RZ ;  /* 0x000000087c467824 */ /* 0x000fe200078e00ff */
[----:B0-----:R-:W-:-:S02]  /*1790*/  CS2R R50, SRZ ;  /* 0x0000000000327805 */ /* 0x001fc4000001ff00 */
[----:B------:R0:W-:Y:S01]  /*17a0*/  STS.U16 [R30+0x3600], R57 ;  /* 0x003600391e007388 */ /* 0x0001e20000000400 */
[----:B-1----:R-:W-:-:S03]  /*17b0*/  CS2R R52, SRZ ;  /* 0x0000000000347805 */ /* 0x002fc6000001ff00 */
[----:B------:R1:W-:Y:S01]  /*17c0*/  STS.U16 [R30+0x3a00], R59 ;  /* 0x003a003b1e007388 */ /* 0x0003e20000000400 */
[----:B--2---:R-:W-:-:S03]  /*17d0*/  CS2R R54, SRZ ;  /* 0x0000000000367805 */ /* 0x004fc6000001ff00 */
[----:B------:R2:W-:Y:S01]  /*17e0*/  STS.U16 [R30+0x3e00], R61 ;  /* 0x003e003d1e007388 */ /* 0x0005e20000000400 */
[----:B0-----:R-:W-:-:S03]  /*17f0*/  CS2R R56, SRZ ;  /* 0x0000000000387805 */ /* 0x001fc6000001ff00 */
        /* <DEDUP_REMOVED lines=11> */
[----:B0-----:R-:W-:-:S03]  /*18b0*/  MOV R14, 0x3f800000 ;  /* 0x3f800000000e7802 */ /* 0x001fc60000000f00 */
[----:B------:R0:W-:Y:S01]  /*18c0*/  STS.U16 [R30+0x7e00], R17 ;  /* 0x007e00111e007388 */ /* 0x0001e20000000400 */
[----:B-1----:R-:W-:Y:S02]  /*18d0*/  IMAD.MOV.U32 R16, RZ, RZ, 0x3f800000 ;  /* 0x3f800000ff107424 */ /* 0x002fe400078e00ff */
[----:B--2---:R-:W-:Y:S01]  /*18e0*/  IMAD.MOV.U32 R15, RZ, RZ, 0x3f800000 ;  /* 0x3f800000ff0f7424 */ /* 0x004fe200078e00ff */
[----:B0-----:R-:W-:Y:S01]  /*18f0*/  MOV R17, 0x3f800000 ;  /* 0x3f80000000117802 */ /* 0x001fe20000000f00 */
[----:B------:R-:W-:Y:S05]  /*1900*/  @!P0 BRA `(.L_x_0) ;  /* 0x00004ce000008947 */ /* 0x000fea0003800000 */
[----:B------:R-:W-:Y:S01]  /*1910*/  SHF.R.U32.HI R6, RZ, 0x5, R124 ;  /* 0x00000005ff067819 */ /* 0x000fe2000001167c */
[----:B------:R-:W-:Y:S01]  /*1920*/  IMAD.MOV.U32 R37, RZ, RZ, c[0x0][0x1b8] ;  /* 0x00006e00ff257624 */ /* 0x000fe200078e00ff */
[C---:B------:R-:W-:Y:S01]  /*1930*/  LOP3.LUT R21, R124.reuse, 0x7, RZ, 0xc0, !PT ;  /* 0x000000077c157812 */ /* 0x040fe200078ec0ff */
[----:B------:R-:W-:Y:S01]  /*1940*/  IMAD.SHL.U32 R17, R124, 0x2, RZ ;  /* 0x000000027c117824 */ /* 0x000fe200078e00ff */
[----:B------:R-:W-:Y:S01]  /*1950*/  SGXT.U32 R6, R6, 0x3 ;  /* 0x000000030606781a */ /* 0x000fe20000000000 */
[----:B------:R-:W-:Y:S01]  /*1960*/  IMAD R4, R79, c[0x0][0x1a0], RZ ;  /* 0x000068004f047a24 */ /* 0x000fe200078e02ff */
[----:B------:R-:W-:Y:S01]  /*1970*/  LEA.HI R75, R41, 0x28, RZ, 0x1e ;  /* 0x00000028294b7811 */ /* 0x000fe200078ff0ff */
[----:B------:R-:W-:Y:S01]  /*1980*/  IMAD R9, R21, 0x4, R19 ;  /* 0x0000000415097824 */ /* 0x000fe200078e0213 */
[----:B------:R-:W-:Y:S01]  /*1990*/  LOP3.LUT R18, R17, 0x30, R70, 0x48, !PT ;  /* 0x0000003011127812 */ /* 0x000fe200078e4846 */
[----:B------:R-:W-:Y:S01]  /*19a0*/  IMAD R10, R6, c[0x0][0x1b8], RZ ;  /* 0x00006e00060a7a24 */ /* 0x000fe200078e02ff */
[----:B------:R-:W-:Y:S01]  /*19b0*/  LOP3.LUT R8, R124, 0x1f, RZ, 0xc0, !PT ;  /* 0x0000001f7c087812 */ /* 0x000fe200078ec0ff */
[----:B------:R-:W-:Y:S01]  /*19c0*/  IMAD R7, R0, c[0x0][0x1a8], RZ ;  /* 0x00006a0000077a24 */ /* 0x000fe200078e02ff */
[----:B------:R-:W-:Y:S01]  /*19d0*/  LEA R18, R9, R18, 0x4 ;  /* 0x0000001209127211 */ /* 0x000fe200078e20ff */
[----:B------:R-:W-:Y:S01]  /*19e0*/  IMAD R11, R37, 0x8, R10 ;  /* 0x00000008250b7824 */ /* 0x000fe200078e020a */
[----:B------:R-:W-:Y:S01]  /*19f0*/  SHF.R.U32.HI R9, RZ, 0x3, R124 ;  /* 0x00000003ff097819 */ /* 0x000fe2000001167c */
[----:B------:R-:W-:Y:S01]  /*1a00*/  IMAD.SHL.U32 R25, R7, 0x2, RZ ;  /* 0x0000000207197824 */ /* 0x000fe200078e00ff */
[C---:B------:R-:W-:Y:S01]  /*1a10*/  SHF.L.U32 R24, R4.reuse, 0x1, RZ ;  /* 0x0000000104187819 */ /* 0x040fe200000006ff */
[----:B------:R-:W-:Y:S01]  /*1a20*/  IMAD R12, R37, 0x8, R11 ;  /* 0x00000008250c7824 */ /* 0x000fe200078e020b */
[----:B------:R-:W-:Y:S01]  /*1a30*/  LOP3.LUT R194, R9, 0xc, RZ, 0xc0, !PT ;  /* 0x0000000c09c27812 */ /* 0x000fe200078ec0ff */
[----:B------:R-:W-:Y:S01]  /*1a40*/  IMAD.HI R4, R4, 0x2, RZ ;  /* 0x0000000204047827 */ /* 0x000fe200078e02ff */
[----:B------:R-:W-:Y:S01]  /*1a50*/  SHF.L.U32 R9, R75, 0x4, RZ ;  /* 0x000000044b097819 */ /* 0x000fe200000006ff */
[----:B------:R-:W-:Y:S01]  /*1a60*/  CS2R R52, SRZ ;  /* 0x0000000000347805 */ /* 0x000fe2000001ff00 */
[----:B------:R-:W-:Y:S01]  /*1a70*/  LEA R13, R37, R12, 0x3 ;  /* 0x0000000c250d7211 */ /* 0x000fe200078e18ff */
[----:B------:R-:W-:Y:S01]  /*1a80*/  IMAD.HI R7, R7, 0x2, RZ ;  /* 0x0000000207077827 */ /* 0x000fe200078e02ff */
[----:B------:R-:W-:Y:S01]  /*1a90*/  IADD3 R24, P0, P1, R25, c[0x0][0x168], R24 ;  /* 0x00005a0019187a10 */ /* 0x000fe2000791e018 */
[----:B------:R-:W-:Y:S01]  /*1aa0*/  CS2R R54, SRZ ;  /* 0x0000000000367805 */ /* 0x000fe2000001ff00 */
[----:B------:R-:W-:Y:S01]  /*1ab0*/  LEA.HI R74, R41, 0x20, RZ, 0x1e ;  /* 0x00000020294a7811 */ /* 0x000fe200078ff0ff */
[----:B------:R-:W-:Y:S01]  /*1ac0*/  IMAD R14, R37, 0x8, R13 ;  /* 0x00000008250e7824 */ /* 0x000fe200078e020d */
[----:B------:R-:W-:Y:S01]  /*1ad0*/  IADD3.X R25, R7, c[0x0][0x16c], R4, P0, P1 ;  /* 0x00005b0007197a10 */ /* 0x000fe200007e2404 */
[----:B------:R-:W-:Y:S01]  /*1ae0*/  IMAD R5, R79, c[0x0][0x1b0], RZ ;  /* 0x00006c004f057a24 */ /* 0x000fe200078e02ff */
[C---:B------:R-:W-:Y:S01]  /*1af0*/  LEA.HI R76, R41.reuse, 0x30, RZ, 0x1e ;  /* 0x00000030294c7811 */ /* 0x040fe200078ff0ff */
[----:B------:R-:W-:Y:S01]  /*1b00*/  IMAD R8, R8, c[0x0][0x1b4], RZ ;  /* 0x00006d0008087a24 */ /* 0x000fe200078e02ff */
[----:B------:R-:W-:Y:S01]  /*1b10*/  LEA.HI R252, R41, 0x8, RZ, 0x1e ;  /* 0x0000000829fc7811 */ /* 0x000fe200078ff0ff */
[----:B------:R-:W-:Y:S01]  /*1b20*/  IMAD R15, R37, 0x8, R14 ;  /* 0x00000008250f7824 */ /* 0x000fe200078e020e */
[----:B------:R-:W-:Y:S01]  /*1b30*/  SHF.L.U32 R6, R5, 0x1, RZ ;  /* 0x0000000105067819 */ /* 0x000fe200000006ff */
[----:B------:R-:W-:Y:S01]  /*1b40*/  IMAD.IADD R196, R194, 0x1, R9 ;  /* 0x00000001c2c47824 */ /* 0x000fe200078e0209 */
[C---:B------:R-:W-:Y:S01]  /*1b50*/  LEA.HI R72, R41.reuse, 0x10, RZ, 0x1e ;  /* 0x0000001029487811 */ /* 0x040fe200078ff0ff */
[----:B------:R-:W-:Y:S01]  /*1b60*/  IMAD.SHL.U32 R9, R8, 0x2, RZ ;  /* 0x0000000208097824 */ /* 0x000fe200078e00ff */
[----:B------:R-:W-:Y:S01]  /*1b70*/  LEA.HI R73, R41, 0x18, RZ, 0x1e ;  /* 0x0000001829497811 */ /* 0x000fe200078ff0ff */
[----:B------:R-:W-:Y:S01]  /*1b80*/  IMAD R4, R37, 0x8, R15 ;  /* 0x0000000825047824 */ /* 0x000fe200078e020f */
[----:B------:R-:W-:Y:S01]  /*1b90*/  LEA.HI R77, R41, 0x38, RZ, 0x1e ;  /* 0x00000038294d7811 */ /* 0x000fe200078ff0ff */
[----:B------:R-:W-:Y:S01]  /*1ba0*/  IMAD.SHL.U32 R197, R74, 0x10, RZ ;  /* 0x000000104ac57824 */ /* 0x000fe200078e00ff */
[----:B------:R-:W-:Y:S01]  /*1bb0*/  IADD3 R143, P0, P1, R9, c[0x0][0x170], R6 ;  /* 0x00005c00098f7a10 */ /* 0x000fe2000791e006 */
[----:B------:R-:W-:Y:S01]  /*1bc0*/  IMAD.SHL.U32 R195, R76, 0x10, RZ ;  /* 0x000000104cc37824 */ /* 0x000fe200078e00ff */
[----:B------:R-:W-:Y:S01]  /*1bd0*/  LEA R6, R37, R4, 0x3 ;  /* 0x0000000425067211 */ /* 0x000fe200078e18ff */
[----:B------:R-:W-:Y:S01]  /*1be0*/  IMAD.SHL.U32 R205, R41, 0x4, RZ ;  /* 0x0000000429cd7824 */ /* 0x000fe200078e00ff */
[----:B------:R-:W-:Y:S01]  /*1bf0*/  SHF.L.U32 R199, R73, 0x4, RZ ;  /* 0x0000000449c77819 */ /* 0x000fe200000006ff */
[----:B------:R-:W-:Y:S01]  /*1c00*/  IMAD.SHL.U32 R203, R252, 0x10, RZ ;  /* 0x00000010fccb7824 */ /* 0x000fe200078e00ff */
[----:B------:R-:W-:Y:S01]  /*1c10*/  SHF.L.U32 R19, R77, 0x4, RZ ;  /* 0x000000044d137819 */ /* 0x000fe200000006ff */
[----:B------:R-:W-:Y:S01]  /*1c20*/  IMAD.SHL.U32 R201, R72, 0x10, RZ ;  /* 0x0000001048c97824 */ /* 0x000fe200078e00ff */
[----:B------:R-:W-:Y:S01]  /*1c30*/  LOP3.LUT R16, R124, 0x60, RZ, 0xc0, !PT ;  /* 0x000000607c107812 */ /* 0x000fe200078ec0ff */
[----:B------:R-:W-:Y:S01]  /*1c40*/  IMAD R7, R37, 0x8, R6 ;  /* 0x0000000825077824 */ /* 0x000fe200078e0206 */
[C---:B------:R-:W-:Y:S01]  /*1c50*/  IADD3 R197, R194.reuse, R197, RZ ;  /* 0x000000c5c2c57210 */ /* 0x040fe20007ffe0ff */
[----:B------:R-:W-:Y:S01]  /*1c60*/  IMAD.IADD R205, R205, 0x1, R194 ;  /* 0x00000001cdcd7824 */ /* 0x000fe200078e02c2 */
[C---:B------:R-:W-:Y:S01]  /*1c70*/  IADD3 R195, R194.reuse, R195, RZ ;  /* 0x000000c3c2c37210 */ /* 0x040fe20007ffe0ff */
[----:B------:R-:W-:Y:S01]  /*1c80*/  IMAD.IADD R203, R194, 0x1, R203 ;  /* 0x00000001c2cb7824 */ /* 0x000fe200078e02cb */
[----:B------:R-:W-:Y:S01]  /*1c90*/  LEA R22, R16, R21, 0x3 ;  /* 0x0000001510167211 */ /* 0x000fe200078e18ff */
[C---:B------:R-:W-:Y:S01]  /*1ca0*/  IMAD.IADD R201, R194.reuse, 0x1, R201 ;  /* 0x00000001c2c97824 */ /* 0x040fe200078e02c9 */
[----:B------:R-:W-:Y:S01]  /*1cb0*/  SHF.R.U32.HI R26, RZ, 0x1, R16 ;  /* 0x00000001ff1a7819 */ /* 0x000fe20000011610 */
[C---:B------:R-:W-:Y:S01]  /*1cc0*/  IMAD.IADD R199, R194.reuse, 0x1, R199 ;  /* 0x00000001c2c77824 */ /* 0x040fe200078e02c7 */
[----:B------:R-:W-:Y:S01]  /*1cd0*/  IADD3 R194, R194, R19, RZ ;  /* 0x00000013c2c27210 */ /* 0x000fe20007ffe0ff */
[----:B------:R-:W-:Y:S01]  /*1ce0*/  IMAD.SHL.U32 R241, R42, 0x2, RZ ;  /* 0x000000022af17824 */ /* 0x000fe200078e00ff */
[----:B------:R-:W-:Y:S01]  /*1cf0*/  LOP3.LUT R19, R124, 0x10, RZ, 0xc0, !PT ;  /* 0x000000107c137812 */ /* 0x000fe200078ec0ff */
[----:B------:R-:W-:Y:S01]  /*1d00*/  IMAD R20, R21, 0x90, RZ ;  /* 0x0000009015147824 */ /* 0x000fe200078e02ff */
[----:B------:R-:W-:Y:S01]  /*1d10*/  SHF.L.U32 R22, R22, 0x4, RZ ;  /* 0x0000000416167819 */ /* 0x000fe200000006ff */
[----:B------:R-:W-:Y:S01]  /*1d20*/  IMAD R9, R37, 0x8, R7 ;  /* 0x0000000825097824 */ /* 0x000fe200078e0207 */
[----:B------:R-:W-:Y:S01]  /*1d30*/  LEA.HI R241, R16, R241, RZ, 0x1e ;  /* 0x000000f110f17211 */ /* 0x000fe200078ff0ff */
[----:B------:R-:W-:Y:S01]  /*1d40*/  IMAD.SHL.U32 R19, R19, 0x40, RZ ;  /* 0x0000004013137824 */ /* 0x000fe200078e00ff */
[----:B------:R-:W-:Y:S01]  /*1d50*/  LOP3.LUT R20, R20, 0x10, R17, 0x78, !PT ;  /* 0x0000001014147812 */ /* 0x000fe200078e7811 */
[----:B------:R-:W-:Y:S01]  /*1d60*/  IMAD R16, R37, 0x8, R9 ;  /* 0x0000000825107824 */ /* 0x000fe200078e0209 */
[--C-:B------:R-:W-:Y:S01]  /*1d70*/  LOP3.LUT R26, R26, 0x30, R17.reuse, 0x78, !PT ;  /* 0x000000301a1a7812 */ /* 0x100fe200078e7811 */
[----:B------:R-:W-:Y:S01]  /*1d80*/  IMAD R23, R41, 0x4, R42 ;  /* 0x0000000429177824 */ /* 0x000fe200078e022a */
[----:B------:R-:W-:Y:S01]  /*1d90*/  LOP3.LUT R22, R22, 0x30, R17, 0x78, !PT ;  /* 0x0000003016167812 */ /* 0x000fe200078e7811 */
[----:B------:R-:W-:Y:S01]  /*1da0*/  IMAD.HI R5, R5, 0x2, RZ ;  /* 0x0000000205057827 */ /* 0x000fe200078e02ff */
[----:B------:R-:W-:Y:S01]  /*1db0*/  LOP3.LUT R19, R20, R19, RZ, 0xfc, !PT ;  /* 0x0000001314137212 */ /* 0x000fe200078efcff */
[----:B------:R-:W-:Y:S01]  /*1dc0*/  CS2R R48, SRZ ;  /* 0x0000000000307805 */ /* 0x000fe2000001ff00 */
[----:B------:R-:W-:Y:S01]  /*1dd0*/  LEA R20, R23, R26, 0x2 ;  /* 0x0000001a17147211 */ /* 0x000fe200078e10ff */
[----:B------:R-:W-:Y:S01]  /*1de0*/  IMAD.HI R8, R8, 0x2, RZ ;  /* 0x0000000208087827 */ /* 0x000fe200078e02ff */
[-C--:B------:R-:W-:Y:S01]  /*1df0*/  LEA R212, P2, R13, R143.reuse, 0x1 ;  /* 0x0000008f0dd47211 */ /* 0x080fe200078408ff */
[----:B------:R-:W-:Y:S01]  /*1e00*/  CS2R R50, SRZ ;  /* 0x0000000000327805 */ /* 0x000fe2000001ff00 */
[----:B------:R-:W-:Y:S01]  /*1e10*/  ISETP.NE.U32.AND P5, PT, R42, RZ, PT ;  /* 0x000000ff2a00720c */ /* 0x000fe20003fa5070 */
[C---:B------:R-:W-:Y:S01]  /*1e20*/  IMAD R17, R37.reuse, 0x8, R16 ;  /* 0x0000000825117824 */ /* 0x040fe200078e0210 */
[----:B------:R-:W-:Y:S01]  /*1e30*/  IADD3.X R23, R8, c[0x0][0x174], R5, P0, P1 ;  /* 0x00005d0008177a10 */ /* 0x000fe200007e2405 */
[----:B------:R-:W-:Y:S01]  /*1e40*/  IMAD.MOV.U32 R71, RZ, RZ, c[0x0][0x1a4] ;  /* 0x00006900ff477624 */ /* 0x000fe200078e00ff */
[CC--:B------:R-:W-:Y:S01]  /*1e50*/  LEA R218, P0, R10.reuse, R143.reuse, 0x1 ;  /* 0x0000008f0ada7211 */ /* 0x0c0fe200078008ff */
[----:B------:R-:W-:Y:S01]  /*1e60*/  IMAD R5, R37, 0x8, R17 ;  /* 0x0000000825057824 */ /* 0x000fe200078e0211 */
[----:B------:R-:W-:Y:S01]  /*1e70*/  LEA R216, P1, R11, R143, 0x1 ;  /* 0x0000008f0bd87211 */ /* 0x000fe200078208ff */
[C---:B------:R-:W-:Y:S01]  /*1e80*/  IMAD R149, R71.reuse, 0x12, RZ ;  /* 0x0000001247957824 */ /* 0x040fe200078e02ff */
[----:B------:R-:W-:Y:S01]  /*1e90*/  LEA.HI.X.SX32 R219, R10, R23, 0x1, P0 ;  /* 0x000000170adb7211 */ /* 0x000fe200000f0eff */
[----:B------:R-:W-:Y:S01]  /*1ea0*/  IMAD R155, R71, 0x22, RZ ;  /* 0x00000022479b7824 */ /* 0x000fe200078e02ff */
[----:B------:R-:W-:Y:S01]  /*1eb0*/  LEA R8, R37, R5, 0x3 ;  /* 0x0000000525087211 */ /* 0x000fe200078e18ff */
[----:B------:R-:W-:Y:S01]  /*1ec0*/  IMAD R137, R71, 0x9, RZ ;  /* 0x0000000947897824 */ /* 0x000fe200078e02ff */
[----:B------:R-:W-:Y:S01]  /*1ed0*/  LEA.HI.X.SX32 R217, R11, R23, 0x1, P1 ;  /* 0x000000170bd97211 */ /* 0x000fe200008f0eff */
[----:B------:R-:W-:Y:S01]  /*1ee0*/  IMAD R147, R71, 0x11, RZ ;  /* 0x0000001147937824 */ /* 0x000fe200078e02ff */
[C---:B------:R-:W-:Y:S01]  /*1ef0*/  LEA R214, P0, R12.reuse, R143, 0x1 ;  /* 0x0000008f0cd67211 */ /* 0x040fe200078008ff */
[----:B------:R-:W-:Y:S01]  /*1f00*/  IMAD R10, R37, 0x8, R8 ;  /* 0x00000008250a7824 */ /* 0x000fe200078e0208 */
[-C--:B------:R-:W-:Y:S01]  /*1f10*/  LEA.HI.X.SX32 R213, R13, R23.reuse, 0x1, P2 ;  /* 0x000000170dd57211 */ /* 0x080fe200010f0eff */
[----:B------:R-:W-:Y:S01]  /*1f20*/  IMAD R251, R71, 0x24, RZ ;  /* 0x0000002447fb7824 */ /* 0x000fe200078e02ff */
[----:B------:R-:W-:Y:S01]  /*1f30*/  LEA.HI.X.SX32 R215, R12, R23, 0x1, P0 ;  /* 0x000000170cd77211 */ /* 0x000fe200000f0eff */
[----:B------:R-:W-:Y:S01]  /*1f40*/  IMAD R11, R37, 0x8, R10 ;  /* 0x00000008250b7824 */ /* 0x000fe200078e020a */
[-C--:B------:R-:W-:Y:S01]  /*1f50*/  LEA R192, P2, R4, R143.reuse, 0x1 ;  /* 0x0000008f04c07211 */ /* 0x080fe200078408ff */
[C---:B------:R-:W-:Y:S01]  /*1f60*/  IMAD R153, R71.reuse, 0x14, RZ ;  /* 0x0000001447997824 */ /* 0x040fe200078e02ff */
[----:B------:R-:W-:Y:S01]  /*1f70*/  LEA R210, P0, R14, R143, 0x1 ;  /* 0x0000008f0ed27211 */ /* 0x000fe200078008ff */
[----:B------:R-:W-:Y:S01]  /*1f80*/  IMAD R139, R71, 0xa, RZ ;  /* 0x0000000a478b7824 */ /* 0x000fe200078e02ff */
[----:B------:R-:W-:Y:S01]  /*1f90*/  LEA R12, R37, R11, 0x3 ;  /* 0x0000000b250c7211 */ /* 0x000fe200078e18ff */
[C---:B------:R-:W-:Y:S01]  /*1fa0*/  IMAD R249, R71.reuse, 0x26, RZ ;  /* 0x0000002647f97824 */ /* 0x040fe200078e02ff */
[-C--:B------:R-:W-:Y:S01]  /*1fb0*/  LEA.HI.X.SX32 R193, R4, R23.reuse, 0x1, P2 ;  /* 0x0000001704c17211 */ /* 0x080fe200010f0eff */
[----:B------:R-:W-:Y:S01]  /*1fc0*/  IMAD R135, R71, 0x5, RZ ;  /* 0x0000000547877824 */ /* 0x000fe200078e02ff */
[----:B------:R-:W-:Y:S01]  /*1fd0*/  LEA.HI.X.SX32 R211, R14, R23, 0x1, P0 ;  /* 0x000000170ed37211 */ /* 0x000fe200000f0eff */
[----:B------:R-:W-:Y:S01]  /*1fe0*/  IMAD R4, R37, 0x8, R12 ;  /* 0x0000000825047824 */ /* 0x000fe200078e020c */
[-C--:B------:R-:W-:Y:S01]  /*1ff0*/  LEA R208, P1, R15, R143.reuse, 0x1 ;  /* 0x0000008f0fd07211 */ /* 0x080fe200078208ff */
[----:B------:R-:W-:Y:S01]  /*2000*/  IMAD R127, R71, 0x16, RZ ;  /* 0x00000016477f7824 */ /* 0x000fe200078e02ff */
[C---:B------:R-:W-:Y:S01]  /*2010*/  LEA R190, P0, R6.reuse, R143, 0x1 ;  /* 0x0000008f06be7211 */ /* 0x040fe200078008ff */
[----:B------:R-:W-:Y:S01]  /*2020*/  IMAD R13, R37, 0x8, R4 ;  /* 0x00000008250d7824 */ /* 0x000fe200078e0204 */
[----:B------:R-:W-:Y:S01]  /*2030*/  LEA.HI.X.SX32 R209, R15, R23, 0x1, P1 ;  /* 0x000000170fd17211 */ /* 0x000fe200008f0eff */
[----:B------:R-:W-:Y:S01]  /*2040*/  IMAD R239, R71, 0x2e, RZ ;  /* 0x0000002e47ef7824 */ /* 0x000fe200078e02ff */
[----:B------:R-:W-:Y:S01]  /*2050*/  LEA R186, P2, R9, R143, 0x1 ;  /* 0x0000008f09ba7211 */ /* 0x000fe200078408ff */
[C---:B------:R-:W-:Y:S01]  /*2060*/  IMAD R151, R71.reuse, 0x13, RZ ;  /* 0x0000001347977824 */ /* 0x040fe200078e02ff */
[----:B------:R-:W-:Y:S01]  /*2070*/  LEA.HI.X.SX32 R191, R6, R23, 0x1, P0 ;  /* 0x0000001706bf7211 */ /* 0x000fe200000f0eff */
[----:B------:R-:W-:Y:S01]  /*2080*/  IMAD R129, R71, 0xb, RZ ;  /* 0x0000000b47817824 */ /* 0x000fe200078e02ff */
[----:B------:R-:W-:Y:S01]  /*2090*/  LEA R188, P1, R7, R143, 0x1 ;  /* 0x0000008f07bc7211 */ /* 0x000fe200078208ff */
[----:B------:R-:W-:Y:S01]  /*20a0*/  IMAD R245, R71, 0x2a, RZ ;  /* 0x0000002a47f57824 */ /* 0x000fe200078e02ff */
[----:B------:R-:W-:Y:S01]  /*20b0*/  LEA R6, R37, R13, 0x3 ;  /* 0x0000000d25067211 */ /* 0x000fe200078e18ff */
[----:B------:R-:W-:Y:S01]  /*20c0*/  IMAD R243, R71, 0x2c, RZ ;  /* 0x0000002c47f37824 */ /* 0x000fe200078e02ff */
[-C--:B------:R-:W-:Y:S01]  /*20d0*/  LEA.HI.X.SX32 R187, R9, R23.reuse, 0x1, P2 ;  /* 0x0000001709bb7211 */ /* 0x080fe200010f0eff */
[----:B------:R-:W-:Y:S01]  /*20e0*/  IMAD R125, R71, 0x17, RZ ;  /* 0x00000017477d7824 */ /* 0x000fe200078e02ff */
[----:B------:R-:W-:Y:S01]  /*20f0*/  LEA.HI.X.SX32 R189, R7, R23, 0x1, P1 ;  /* 0x0000001707bd7211 */ /* 0x000fe200008f0eff */
[----:B------:R-:W-:Y:S01]  /*2100*/  IMAD R7, R37, 0x8, R6 ;  /* 0x0000000825077824 */ /* 0x000fe200078e0206 */
[-C--:B------:R-:W-:Y:S01]  /*2110*/  LEA R180, P2, R5, R143.reuse, 0x1 ;  /* 0x0000008f05b47211 */ /* 0x080fe200078408ff */
[C---:B------:R-:W-:Y:S01]  /*2120*/  IMAD R113, R71.reuse, 0x18, RZ ;  /* 0x0000001847717824 */ /* 0x040fe200078e02ff */
[C---:B------:R-:W-:Y:S01]  /*2130*/  LEA R184, P0, R16.reuse, R143, 0x1 ;  /* 0x0000008f10b87211 */ /* 0x040fe200078008ff */
[----:B------:R-:W-:Y:S01]  /*2140*/  IMAD R117, R71, 0x6, RZ ;  /* 0x0000000647757824 */ /* 0x000fe200078e02ff */
[----:B------:R-:W-:Y:S01]  /*2150*/  LEA.HI.X.SX32 R181, R5, R23, 0x1, P2 ;  /* 0x0000001705b57211 */ /* 0x000fe200010f0eff */
[----:B------:R-:W-:Y:S01]  /*2160*/  IMAD R5, R37, 0x8, R7 ;  /* 0x0000000825057824 */ /* 0x000fe200078e0207 */
[----:B------:R-:W-:Y:S01]  /*2170*/  LEA R182, P1, R17, R143, 0x1 ;  /* 0x0000008f11b67211 */ /* 0x000fe200078208ff */
[C---:B------:R-:W-:Y:S01]  /*2180*/  IMAD R247, R71.reuse, 0x28, RZ ;  /* 0x0000002847f77824 */ /* 0x040fe200078e02ff */
[----:B------:R-:W-:Y:S01]  /*2190*/  LEA.HI.X.SX32 R185, R16, R23, 0x1, P0 ;  /* 0x0000001710b97211 */ /* 0x000fe200000f0eff */
[C---:B------:R-:W-:Y:S01]  /*21a0*/  IMAD R131, R71.reuse, 0x15, RZ ;  /* 0x0000001547837824 */ /* 0x040fe200078e02ff */
[----:B------:R-:W-:Y:S01]  /*21b0*/  LEA R178, P0, R8, R143, 0x1 ;  /* 0x0000008f08b27211 */ /* 0x000fe200078008ff */
[----:B------:R-:W-:Y:S01]  /*21c0*/  IMAD R115, R71, 0xc, RZ ;  /* 0x0000000c47737824 */ /* 0x000fe200078e02ff */
[----:B------:R-:W-:Y:S01]  /*21d0*/  LEA R9, R37, R5, 0x3 ;  /* 0x0000000525097211 */ /* 0x000fe200078e18ff */
[----:B------:R-:W-:Y:S01]  /*21e0*/  IMAD R95, R71, 0x1a, RZ ;  /* 0x0000001a475f7824 */ /* 0x000fe200078e02ff */
[----:B------:R-:W-:Y:S01]  /*21f0*/  LEA.HI.X.SX32 R183, R17, R23, 0x1, P1 ;  /* 0x0000001711b77211 */ /* 0x000fe200008f0eff */
[C---:B------:R-:W-:Y:S01]  /*2200*/  IMAD R119, R71.reuse, 0x3, RZ ;  /* 0x0000000347777824 */ /* 0x040fe200078e02ff */
[----:B------:R-:W-:Y:S01]  /*2210*/  LEA R176, P1, R10, R143, 0x1 ;  /* 0x0000008f0ab07211 */ /* 0x000fe200078208ff */
[----:B------:R-:W-:Y:S01]  /*2220*/  IMAD R233, R71, 0x34, RZ ;  /* 0x0000003447e97824 */ /* 0x000fe200078e02ff */
[----:B------:R-:W-:Y:S01]  /*2230*/  LEA.HI.X.SX32 R179, R8, R23, 0x1, P0 ;  /* 0x0000001708b37211 */ /* 0x000fe200000f0eff */
[----:B------:R-:W-:Y:S01]  /*2240*/  IMAD R8, R37, 0x8, R9 ;  /* 0x0000000825087824 */ /* 0x000fe200078e0209 */
[----:B------:R-:W-:Y:S01]  /*2250*/  LEA R174, P2, R11, R143, 0x1 ;  /* 0x0000008f0bae7211 */ /* 0x000fe200078408ff */
[----:B------:R-:W-:Y:S01]  /*2260*/  IMAD R237, R71, 0x30, RZ ;  /* 0x0000003047ed7824 */ /* 0x000fe200078e02ff */
[----:B------:R-:W-:Y:S01]  /*2270*/  LEA.HI.X.SX32 R177, R10, R23, 0x1, P1 ;  /* 0x000000170ab17211 */ /* 0x000fe200008f0eff */
[----:B------:R-:W-:Y:S01]  /*2280*/  IMAD R10, R37, 0x8, R8 ;  /* 0x00000008250a7824 */ /* 0x000fe200078e0208 */
[C---:B------:R-:W-:Y:S01]  /*2290*/  LEA R170, P1, R4.reuse, R143, 0x1 ;  /* 0x0000008f04aa7211 */ /* 0x040fe200078208ff */
[----:B------:R-:W-:Y:S01]  /*22a0*/  IMAD R235, R71, 0x32, RZ ;  /* 0x0000003247eb7824 */ /* 0x000fe200078e02ff */
[----:B------:R-:W-:Y:S01]  /*22b0*/  LEA.HI.X.SX32 R175, R11, R23, 0x1, P2 ;  /* 0x000000170baf7211 */ /* 0x000fe200010f0eff */
[----:B------:R-:W-:Y:S01]  /*22c0*/  IMAD R97, R71, 0xd, RZ ;  /* 0x0000000d47617824 */ /* 0x000fe200078e02ff */
[----:B------:R-:W-:Y:S01]  /*22d0*/  LEA R168, P2, R13, R143, 0x1 ;  /* 0x0000008f0da87211 */ /* 0x000fe200078408ff */
[C---:B------:R-:W-:Y:S01]  /*22e0*/  IMAD R81, R71.reuse, 0xe, RZ ;  /* 0x0000000e47517824 */ /* 0x040fe200078e02ff */
[-C--:B------:R-:W-:Y:S01]  /*22f0*/  LEA.HI.X.SX32 R171, R4, R23.reuse, 0x1, P1 ;  /* 0x0000001704ab7211 */ /* 0x080fe200008f0eff */
[----:B------:R-:W-:Y:S01]  /*2300*/  IMAD R231, R71, 0x36, RZ ;  /* 0x0000003647e77824 */ /* 0x000fe200078e02ff */
[----:B------:R-:W-:Y:S01]  /*2310*/  LEA R4, R37, R10, 0x3 ;  /* 0x0000000a25047211 */ /* 0x000fe200078e18ff */
[----:B------:R-:W-:Y:S01]  /*2320*/  IMAD R79, R71, 0x1c, RZ ;  /* 0x0000001c474f7824 */ /* 0x000fe200078e02ff */
[----:B------:R-:W-:Y:S01]  /*2330*/  LEA.HI.X.SX32 R169, R13, R23, 0x1, P2 ;  /* 0x000000170da97211 */ /* 0x000fe200010f0eff */
[----:B------:R-:W-:Y:S01]  /*2340*/  IMAD R99, R71, 0x19, RZ ;  /* 0x0000001947637824 */ /* 0x000fe200078e02ff */
[CC--:B------:R-:W-:Y:S01]  /*2350*/  LEA R172, P0, R12.reuse, R143.reuse, 0x1 ;  /* 0x0000008f0cac7211 */ /* 0x0c0fe200078008ff */
[----:B------:R-:W-:Y:S01]  /*2360*/  IMAD R11, R37, 0x8, R4 ;  /* 0x00000008250b7824 */ /* 0x000fe200078e0204 */
[----:B------:R-:W-:Y:S01]  /*2370*/  LEA R162, P2, R5, R143, 0x1 ;  /* 0x0000008f05a27211 */ /* 0x000fe200078408ff */
[C---:B------:R-:W-:Y:S01]  /*2380*/  IMAD R229, R71.reuse, 0x38, RZ ;  /* 0x0000003847e57824 */ /* 0x040fe200078e02ff */
[-C--:B------:R-:W-:Y:S01]  /*2390*/  LEA.HI.X.SX32 R173, R12, R23.reuse, 0x1, P0 ;  /* 0x000000170cad7211 */ /* 0x080fe200000f0eff */
[----:B------:R-:W-:Y:S01]  /*23a0*/  IMAD R83, R71, 0x7, RZ ;  /* 0x0000000747537824 */ /* 0x000fe200078e02ff */
[----:B------:R-:W-:Y:S01]  /*23b0*/  LEA.HI.X.SX32 R163, R5, R23, 0x1, P2 ;  /* 0x0000001705a37211 */ /* 0x000fe200010f0eff */
[----:B------:R-:W-:Y:S01]  /*23c0*/  IMAD R5, R37, 0x8, R11 ;  /* 0x0000000825057824 */ /* 0x000fe200078e020b */
[CC--:B------:R-:W-:Y:S01]  /*23d0*/  LEA R166, P0, R6.reuse, R143.reuse, 0x1 ;  /* 0x0000008f06a67211 */ /* 0x0c0fe200078008ff */
[----:B------:R-:W-:Y:S01]  /*23e0*/  IMAD R227, R71, 0x3a, RZ ;  /* 0x0000003a47e37824 */ /* 0x000fe200078e02ff */
[----:B------:R-:W-:Y:S01]  /*23f0*/  LEA R164, P1, R7, R143, 0x1 ;  /* 0x0000008f07a47211 */ /* 0x000fe200078208ff */
[C---:B------:R-:W-:Y:S01]  /*2400*/  IMAD R93, R71.reuse, 0x1b, RZ ;  /* 0x0000001b475d7824 */ /* 0x040fe200078e02ff */
[----:B------:R-:W-:Y:S01]  /*2410*/  LEA.HI.X.SX32 R167, R6, R23, 0x1, P0 ;  /* 0x0000001706a77211 */ /* 0x000fe200000f0eff */
[----:B------:R-:W-:Y:S01]  /*2420*/  IMAD R223, R71, 0x3c, RZ ;  /* 0x0000003c47df7824 */ /* 0x000fe200078e02ff */
[----:B------:R-:W-:Y:S01]  /*2430*/  LEA R6, R37, R5, 0x3 ;  /* 0x0000000525067211 */ /* 0x000fe200078e18ff */
[----:B------:R-:W-:Y:S01]  /*2440*/  IMAD R221, R71, 0x3e, RZ ;  /* 0x0000003e47dd7824 */ /* 0x000fe200078e02ff */
[----:B------:R-:W-:Y:S01]  /*2450*/  LEA.HI.X.SX32 R165, R7, R23, 0x1, P1 ;  /* 0x0000001707a57211 */ /* 0x000fe200008f0eff */
[----:B------:R-:W-:Y:S01]  /*2460*/  IMAD R21, R21, 0x200, R22 ;  /* 0x0000020015157824 */ /* 0x000fe200078e0216 */
[-C--:B------:R-:W-:Y:S01]  /*2470*/  LEA R26, P1, R8, R143.reuse, 0x1 ;  /* 0x0000008f081a7211 */ /* 0x080fe200078208ff */
[----:B------:R-:W-:Y:S01]  /*2480*/  IMAD R7, R37, 0x8, R6 ;  /* 0x0000000825077824 */ /* 0x000fe200078e0206 */
[-C--:B------:R-:W-:Y:S01]  /*2490*/  LEA R28, P2, R10, R143.reuse, 0x1 ;  /* 0x0000008f0a1c7211 */ /* 0x080fe200078408ff */
[----:B------:R-:W-:Y:S01]  /*24a0*/  IMAD.MOV.U32 R43, RZ, RZ, -0x800000 ;  /* 0xff800000ff2b7424 */ /* 0x000fe200078e00ff */
[----:B------:R-:W-:Y:S01]  /*24b0*/  LEA R160, P0, R9, R143, 0x1 ;  /* 0x0000008f09a07211 */ /* 0x000fe200078008ff */
[----:B------:R-:W-:Y:S01]  /*24c0*/  IMAD.MOV.U32 R42, RZ, RZ, -0x800000 ;  /* 0xff800000ff2a7424 */ /* 0x000fe200078e00ff */
[-C--:B------:R-:W-:Y:S01]  /*24d0*/  LEA.HI.X.SX32 R27, R8, R23.reuse, 0x1, P1 ;  /* 0x00000017081b7211 */ /* 0x080fe200008f0eff */
[----:B------:R-:W-:Y:S01]  /*24e0*/  IMAD R8, R37, 0x8, R7 ;  /* 0x0000000825087824 */ /* 0x000fe200078e0207 */
[----:B------:R-:W-:Y:S01]  /*24f0*/  LEA.HI.X.SX32 R29, R10, R23, 0x1, P2 ;  /* 0x000000170a1d7211 */ /* 0x000fe200010f0eff */
[----:B------:R-:W-:Y:S01]  /*2500*/  IMAD.MOV.U32 R134, RZ, RZ, -0x800000 ;  /* 0xff800000ff867424 */ /* 0x000fe200078e00ff */
[----:B------:R-:W-:Y:S01]  /*2510*/  LEA R34, P2, R5, R143, 0x1 ;  /* 0x0000008f05227211 */ /* 0x000fe200078408ff */
[----:B------:R-:W-:Y:S01]  /*2520*/  IMAD.MOV.U32 R132, RZ, RZ, -0x800000 ;  /* 0xff800000ff847424 */ /* 0x000fe200078e00ff */
[----:B------:R-:W-:Y:S01]  /*2530*/  LEA.HI.X.SX32 R161, R9, R23, 0x1, P0 ;  /* 0x0000001709a17211 */ /* 0x000fe200000f0eff */
[----:B------:R-:W-:Y:S01]  /*2540*/  IMAD.MOV.U32 R13, RZ, RZ, 0x3f800000 ;  /* 0x3f800000ff0d7424 */ /* 0x000fe200078e00ff */
[-C--:B------:R-:W-:Y:S01]  /*2550*/  LEA R32, P1, R11, R143.reuse, 0x1 ;  /* 0x0000008f0b207211 */ /* 0x080fe200078208ff */
[----:B------:R-:W-:Y:S01]  /*2560*/  IMAD.MOV.U32 R15, RZ, RZ, 0x3f800000 ;  /* 0x3f800000ff0f7424 */ /* 0x000fe200078e00ff */
[----:B------:R-:W-:Y:S01]  /*2570*/  LEA R30, P0, R4, R143, 0x1 ;  /* 0x0000008f041e7211 */ /* 0x000fe200078008ff */
[----:B------:R-:W-:Y:S01]  /*2580*/  IMAD.MOV.U32 R16, RZ, RZ, 0x3f800000 ;  /* 0x3f800000ff107424 */ /* 0x000fe200078e00ff */
[-C--:B------:R-:W-:Y:S01]  /*2590*/  LEA.HI.X.SX32 R35, R5, R23.reuse, 0x1, P2 ;  /* 0x0000001705237211 */ /* 0x080fe200010f0eff */
[----:B------:R-:W-:Y:S01]  /*25a0*/  IMAD.MOV.U32 R146, RZ, RZ, 0x3f800000 ;  /* 0x3f800000ff927424 */ /* 0x000fe200078e00ff */
[----:B------:R-:W-:Y:S01]  /*25b0*/  LEA.HI.X.SX32 R33, R11, R23, 0x1, P1 ;  /* 0x000000170b217211 */ /* 0x000fe200008f0eff */
[----:B------:R-:W-:Y:S01]  /*25c0*/  IMAD.SHL.U32 R11, R71, 0x10, RZ ;  /* 0x00000010470b7824 */ /* 0x000fe200078e00ff */
[----:B------:R-:W-:Y:S01]  /*25d0*/  LEA R140, P2, R8, R143, 0x1 ;  /* 0x0000008f088c7211 */ /* 0x000fe200078408ff */
[----:B------:R-:W-:Y:S01]  /*25e0*/  IMAD.MOV.U32 R145, RZ, RZ, 0x3f800000 ;  /* 0x3f800000ff917424 */ /* 0x000fe200078e00ff */
[----:B------:R-:W-:Y:S01]  /*25f0*/  LEA.HI.X.SX32 R31, R4, R23, 0x1, P0 ;  /* 0x00000017041f7211 */ /* 0x000fe200000f0eff */
[----:B------:R-:W-:Y:S01]  /*2600*/  CS2R R44, SRZ ;  /* 0x00000000002c7805 */ /* 0x000fe2000001ff00 */
[----:B------:R-:W-:Y:S01]  /*2610*/  LEA R38, P1, R7, R143, 0x1 ;  /* 0x0000008f07267211 */ /* 0x000fe200078208ff */
[----:B------:R-:W-:Y:S01]  /*2620*/  CS2R R46, SRZ ;  /* 0x00000000002e7805 */ /* 0x000fe2000001ff00 */
[----:B------:R-:W-:Y:S01]  /*2630*/  LEA R4, R37, R8, 0x3 ;  /* 0x0000000825047211 */ /* 0x000fe200078e18ff */
[----:B------:R-:W-:Y:S01]  /*2640*/  CS2R R120, SRZ ;  /* 0x0000000000787805 */ /* 0x000fe2000001ff00 */
[-C--:B------:R-:W-:Y:S01]  /*2650*/  LEA.HI.X.SX32 R141, R8, R23.reuse, 0x1, P2 ;  /* 0x00000017088d7211 */ /* 0x080fe200010f0eff */
[----:B------:R-:W-:Y:S01]  /*2660*/  IMAD.IADD R8, R69, 0x1, R76 ;  /* 0x0000000145087824 */ /* 0x000fe200078e024c */
[----:B------:R-:W-:Y:S01]  /*2670*/  LEA.HI.X.SX32 R39, R7, R23, 0x1, P1 ;  /* 0x0000001707277211 */ /* 0x000fe200008f0eff */
[----:B------:R-:W-:Y:S01]  /*2680*/  IMAD.IADD R8, R69, 0x1, R73 ;  /* 0x0000000145087824 */ /* 0x000fe200078e0249 */
[-C--:B------:R-:W-:Y:S01]  /*2690*/  IADD3 R156, P2, R149, R24.reuse, RZ ;  /* 0x00000018959c7210 */ /* 0x080fe20007f5e0ff */
[----:B------:R-:W-:Y:S01]  /*26a0*/  IMAD R73, R71, 0x1e, RZ ;  /* 0x0000001e47497824 */ /* 0x000fe200078e02ff */
[-C--:B------:R-:W-:Y:S01]  /*26b0*/  LEA R142, P3, R4, R143.reuse, 0x1 ;  /* 0x0000008f048e7211 */ /* 0x080fe200078608ff */
[----:B------:R-:W-:Y:S01]  /*26c0*/  CS2R R122, SRZ ;  /* 0x00000000007a7805 */ /* 0x000fe2000001ff00 */
[-C--:B------:R-:W-:Y:S01]  /*26d0*/  IADD3 R154, P1, R155, R24.reuse, RZ ;  /* 0x000000189b9a7210 */ /* 0x080fe20007f3e0ff */
[----:B------:R-:W-:Y:S01]  /*26e0*/  CS2R R104, SRZ ;  /* 0x0000000000687805 */ /* 0x000fe2000001ff00 */
[----:B------:R-:W-:Y:S01]  /*26f0*/  LEA R36, P0, R6, R143, 0x1 ;  /* 0x0000008f06247211 */ /* 0x000fe200078008ff */
[----:B------:R-:W-:Y:S01]  /*2700*/  CS2R R106, SRZ ;  /* 0x00000000006a7805 */ /* 0x000fe2000001ff00 */
[----:B------:R-:W-:Y:S01]  /*2710*/  LEA.HI.X.SX32 R157, R137, R25, 0x1, P2 ;  /* 0x00000019899d7211 */ /* 0x000fe200010f0eff */
[----:B------:R-:W-:Y:S01]  /*2720*/  CS2R R56, SRZ ;  /* 0x0000000000387805 */ /* 0x000fe2000001ff00 */
[----:B------:R-:W-:Y:S01]  /*2730*/  LEA.HI.X.SX32 R143, R4, R23, 0x1, P3 ;  /* 0x00000017048f7211 */ /* 0x000fe200018f0eff */
[----:B------:R-:W-:Y:S01]  /*2740*/  CS2R R58, SRZ ;  /* 0x00000000003a7805 */ /* 0x000fe2000001ff00 */
[-C--:B------:R-:W-:Y:S01]  /*2750*/  LEA.HI.X.SX32 R155, R147, R25.reuse, 0x1, P1 ;  /* 0x00000019939b7211 */ /* 0x080fe200008f0eff */
[----:B------:R0:W-:Y:S01]  /*2760*/  STL.64 [R1+0x40], R156 ;  /* 0x0000409c01007387 */ /* 0x0001e20000100a00 */
[-C--:B------:R-:W-:Y:S01]  /*2770*/  IADD3 R250, P3, R251, R24.reuse, RZ ;  /* 0x00000018fbfa7210 */ /* 0x080fe20007f7e0ff */
[----:B------:R-:W-:Y:S01]  /*2780*/  CS2R R60, SRZ ;  /* 0x00000000003c7805 */ /* 0x000fe2000001ff00 */
[-C--:B------:R-:W-:Y:S01]  /*2790*/  IADD3 R248, P4, R249, R24.reuse, RZ ;  /* 0x00000018f9f87210 */ /* 0x080fe20007f9e0ff */
[----:B------:R1:W-:Y:S01]  /*27a0*/  STL.64 [R1], R154 ;  /* 0x0000009a01007387 */ /* 0x0003e20000100a00 */
[-C--:B------:R-:W-:Y:S01]  /*27b0*/  LEA.HI.X.SX32 R251, R149, R25.reuse, 0x1, P3 ;  /* 0x0000001995fb7211 */ /* 0x080fe200018f0eff */
[----:B------:R-:W-:Y:S01]  /*27c0*/  CS2R R62, SRZ ;  /* 0x00000000003e7805 */ /* 0x000fe2000001ff00 */
[----:B------:R-:W-:Y:S01]  /*27d0*/  LEA.HI.X.SX32 R249, R151, R25, 0x1, P4 ;  /* 0x0000001997f97211 */ /* 0x000fe200020f0eff */
[----:B------:R-:W-:Y:S01]  /*27e0*/  CS2R R64, SRZ ;  /* 0x0000000000407805 */ /* 0x000fe2000001ff00 */
[-C--:B------:R-:W-:Y:S01]  /*27f0*/  IADD3 R244, P1, R245, R24.reuse, RZ ;  /* 0x00000018f5f47210 */ /* 0x080fe20007f3e0ff */
[----:B------:R-:W-:Y:S01]  /*2800*/  CS2R R66, SRZ ;  /* 0x0000000000427805 */ /* 0x000fe2000001ff00 */
[-C--:B------:R-:W-:Y:S01]  /*2810*/  IADD3 R242, P4, R243, R24.reuse, RZ ;  /* 0x00000018f3f27210 */ /* 0x080fe20007f9e0ff */
[----:B------:R-:W-:Y:S01]  /*2820*/  CS2R R100, SRZ ;  /* 0x0000000000647805 */ /* 0x000fe2000001ff00 */
[-C--:B0-----:R-:W-:Y:S01]  /*2830*/  IADD3 R156, P2, R139, R24.reuse, RZ ;  /* 0x000000188b9c7210 */ /* 0x081fe20007f5e0ff */
[----:B------:R-:W-:Y:S01]  /*2840*/  CS2R R102, SRZ ;  /* 0x0000000000667805 */ /* 0x000fe2000001ff00 */
[----:B------:R-:W-:Y:S01]  /*2850*/  LEA.HI.X.SX32 R37, R6, R23, 0x1, P0 ;  /* 0x0000001706257211 */ /* 0x000fe200000f0eff */
[----:B------:R-:W-:Y:S01]  /*2860*/  CS2R R84, SRZ ;  /* 0x0000000000547805 */ /* 0x000fe2000001ff00 */
[-C--:B-1----:R-:W-:Y:S01]  /*2870*/  IADD3 R154, P3, R153, R24.reuse, RZ ;  /* 0x00000018999a7210 */ /* 0x082fe20007f7e0ff */
[----:B------:R-:W-:Y:S01]  /*2880*/  CS2R R22, SRZ ;  /* 0x0000000000167805 */ /* 0x000fe2000001ff00 */
[-C--:B------:R-:W-:Y:S01]  /*2890*/  LEA.HI.X.SX32 R157, R135, R25.reuse, 0x1, P2 ;  /* 0x00000019879d7211 */ /* 0x080fe200010f0eff */
[----:B------:R-:W-:Y:S01]  /*28a0*/  CS2R R86, SRZ ;  /* 0x0000000000567805 */ /* 0x000fe2000001ff00 */
[-C--:B------:R-:W-:Y:S01]  /*28b0*/  LEA.HI.X.SX32 R155, R139, R25.reuse, 0x1, P3 ;  /* 0x000000198b9b7211 */ /* 0x080fe200018f0eff */
[----:B------:R-:W-:Y:S01]  /*28c0*/  CS2R R88, SRZ ;  /* 0x0000000000587805 */ /* 0x000fe2000001ff00 */
[-C--:B------:R-:W-:Y:S01]  /*28d0*/  IADD3 R136, P3, R127, R24.reuse, RZ ;  /* 0x000000187f887210 */ /* 0x080fe20007f7e0ff */
[----:B------:R-:W-:Y:S01]  /*28e0*/  STL.64 [R1+0x60], R156 ;  /* 0x0000609c01007387 */ /* 0x000fe20000100a00 */
[-C--:B------:R-:W-:Y:S01]  /*28f0*/  IADD3 R238, P2, R239, R24.reuse, RZ ;  /* 0x00000018efee7210 */ /* 0x080fe20007f5e0ff */
[----:B------:R-:W-:Y:S01]  /*2900*/  CS2R R90, SRZ ;  /* 0x00000000005a7805 */ /* 0x000fe2000001ff00 */
[-C--:B------:R-:W-:Y:S01]  /*2910*/  LEA.HI.X.SX32 R137, R129, R25.reuse, 0x1, P3 ;  /* 0x0000001981897211 */ /* 0x080fe200018f0eff */
[----:B------:R-:W-:Y:S01]  /*2920*/  STL.64 [R1+0x38], R154 ;  /* 0x0000389a01007387 */ /* 0x000fe20000100a00 */
[-C--:B------:R-:W-:Y:S01]  /*2930*/  LEA.HI.X.SX32 R239, R125, R25.reuse, 0x1, P2 ;  /* 0x000000197def7211 */ /* 0x080fe200010f0eff */
[----:B------:R-:W-:Y:S01]  /*2940*/  CS2R R108, SRZ ;  /* 0x00000000006c7805 */ /* 0x000fe2000001ff00 */
[-C--:B------:R-:W-:Y:S01]  /*2950*/  IADD3 R130, P2, R113, R24.reuse, RZ ;  /* 0x0000001871827210 */ /* 0x080fe20007f5e0ff */
[----:B------:R0:W-:Y:S01]  /*2960*/  STL.64 [R1+0x30], R136 ;  /* 0x0000308801007387 */ /* 0x0001e20000100a00 */
[-C--:B------:R-:W-:Y:S01]  /*2970*/  IADD3 R138, P3, R117, R24.reuse, RZ ;  /* 0x00000018758a7210 */ /* 0x080fe20007f7e0ff */
[----:B------:R-:W-:Y:S01]  /*2980*/  CS2R R110, SRZ ;  /* 0x00000000006e7805 */ /* 0x000fe2000001ff00 */
[----:B------:R-:W-:Y:S01]  /*2990*/  IADD3 R246, P0, R247, R24, RZ ;  /* 0x00000018f7f67210 */ /* 0x000fe20007f1e0ff */
[----:B------:R-:W-:Y:S01]  /*29a0*/  UMOV UR4, URZ ;  /* 0x0000003f00047c82 */ /* 0x000fe20008000000 */
[-C--:B------:R-:W-:Y:S01]  /*29b0*/  LEA.HI.X.SX32 R245, R131, R25.reuse, 0x1, P1 ;  /* 0x0000001983f57211 */ /* 0x080fe200008f0eff */
[----:B------:R-:W-:Y:S01]  /*29c0*/  UMOV UR5, URZ ;  /* 0x0000003f00057c82 */ /* 0x000fe20008000000 */
[----:B------:R-:W-:-:S02]  /*29d0*/  LEA.HI.X.SX32 R243, R127, R25, 0x1, P4 ;  /* 0x000000197ff37211 */ /* 0x000fc400020f0eff */
[-C--:B------:R-:W-:Y:S02]  /*29e0*/  LEA.HI.X.SX32 R131, R115, R25.reuse, 0x1, P2 ;  /* 0x0000001973837211 */ /* 0x080fe400010f0eff */
[-C--:B------:R-:W-:Y:S02]  /*29f0*/  IADD3 R116, P2, R95, R24.reuse, RZ ;  /* 0x000000185f747210 */ /* 0x080fe40007f5e0ff */
[-C--:B0-----:R-:W-:Y:S02]  /*2a00*/  IADD3 R136, P4, R115, R24.reuse, RZ ;  /* 0x0000001873887210 */ /* 0x081fe40007f9e0ff */
[-C--:B------:R-:W-:Y:S02]  /*2a10*/  LEA.HI.X.SX32 R139, R119, R25.reuse, 0x1, P3 ;  /* 0x00000019778b7211 */ /* 0x080fe400018f0eff */
[----:B------:R-:W-:Y:S01]  /*2a20*/  LOP3.LUT R5, R40, 0x3c0, RZ, 0xc0, !PT ;  /* 0x000003c028057812 */ /* 0x000fe200078ec0ff */
[----:B------:R-:W-:Y:S01]  /*2a30*/  IMAD.MOV.U32 R40, RZ, RZ, -0x800000 ;  /* 0xff800000ff287424 */ /* 0x000fe200078e00ff */
[----:B------:R-:W-:Y:S01]  /*2a40*/  LEA.HI.X.SX32 R247, R153, R25, 0x1, P0 ;  /* 0x0000001999f77211 */ /* 0x000fe200000f0eff */
[----:B------:R-:W-:Y:S01]  /*2a50*/  STL.64 [R1+0x70], R138 ;  /* 0x0000708a01007387 */ /* 0x000fe20000100a00 */
[-C--:B------:R-:W-:Y:S01]  /*2a60*/  IADD3 R232, P3, R233, R24.reuse, RZ ;  /* 0x00000018e9e87210 */ /* 0x080fe20007f7e0ff */
[----:B------:R-:W-:Y:S01]  /*2a70*/  CS2R R118, SRZ ;  /* 0x0000000000767805 */ /* 0x000fe2000001ff00 */
[----:B------:R-:W-:-:S02]  /*2a80*/  IADD3 R236, P0, R237, R24, RZ ;  /* 0x00000018edec7210 */ /* 0x000fc40007f1e0ff */
[-C--:B------:R-:W-:Y:S02]  /*2a90*/  LEA.HI.X.SX32 R137, R117, R25.reuse, 0x1, P4 ;  /* 0x0000001975897211 */ /* 0x080fe400020f0eff */
[C---:B------:R-:W-:Y:S02]  /*2aa0*/  LOP3.LUT R6, R2.reuse, 0x10, RZ, 0x3c, !PT ;  /* 0x0000001002067812 */ /* 0x040fe400078e3cff */
[-C--:B------:R-:W-:Y:S01]  /*2ab0*/  IADD3 R234, P1, R235, R24.reuse, RZ ;  /* 0x00000018ebea7210 */ /* 0x080fe20007f3e0ff */
[----:B------:R-:W-:Y:S01]  /*2ac0*/  STL.64 [R1+0x58], R136 ;  /* 0x0000588801007387 */ /* 0x000fe20000100a00 */
[----:B------:R-:W-:Y:S02]  /*2ad0*/  LEA.HI.X.SX32 R117, R97, R25, 0x1, P2 ;  /* 0x0000001961757211 */ /* 0x000fe400010f0eff */
[----:B------:R-:W-:Y:S01]  /*2ae0*/  LOP3.LUT R6, R2, 0x40, RZ, 0x3c, !PT ;  /* 0x0000004002067812 */ /* 0x000fe200078e3cff */
[----:B------:R-:W-:Y:S01]  /*2af0*/  STL.64 [R1+0x28], R130 ;  /* 0x0000288201007387 */ /* 0x000fe20000100a00 */
[----:B------:R-:W-:-:S02]  /*2b00*/  IADD3 R114, P2, R81, R24, RZ ;  /* 0x0000001851727210 */ /* 0x000fc40007f5e0ff */
[C---:B------:R-:W-:Y:S01]  /*2b10*/  LOP3.LUT R7, R2.reuse, 0x30, RZ, 0x3c, !PT ;  /* 0x0000003002077812 */ /* 0x040fe200078e3cff */
[----:B------:R0:W-:Y:S01]  /*2b20*/  STL.64 [R1+0x20], R116 ;  /* 0x0000207401007387 */ /* 0x0001e20000100a00 */
[C---:B------:R-:W-:Y:S02]  /*2b30*/  LOP3.LUT R6, R2.reuse, 0x70, RZ, 0x3c, !PT ;  /* 0x0000007002067812 */ /* 0x040fe400078e3cff */
[----:B------:R-:W-:Y:S01]  /*2b40*/  LOP3.LUT R144, R5, 0x30, R70, 0xf8, !PT ;  /* 0x0000003005907812 */ /* 0x000fe200078ef846 */
[----:B------:R-:W-:Y:S01]  /*2b50*/  IMAD.SHL.U32 R5, R71, 0x2, RZ ;  /* 0x0000000247057824 */ /* 0x000fe200078e00ff */
[-C--:B------:R-:W-:Y:S02]  /*2b60*/  IADD3 R230, P4, R231, R24.reuse, RZ ;  /* 0x00000018e7e67210 */ /* 0x080fe40007f9e0ff */
[----:B------:R-:W-:Y:S02]  /*2b70*/  LEA.HI.X.SX32 R233, R95, R25, 0x1, P3 ;  /* 0x000000195fe97211 */ /* 0x000fe400018f0eff */
[----:B------:R-:W-:Y:S01]  /*2b80*/  LOP3.LUT R7, R2, 0x60, RZ, 0x3c, !PT ;  /* 0x0000006002077812 */ /* 0x000fe200078e3cff */
[C---:B------:R-:W-:Y:S01]  /*2b90*/  IMAD.IADD R7, R69.reuse, 0x1, R75 ;  /* 0x0000000145077824 */ /* 0x040fe200078e024b */
[----:B------:R-:W-:Y:S01]  /*2ba0*/  IADD3 R6, R69, R77, RZ ;  /* 0x0000004d45067210 */ /* 0x000fe20007ffe0ff */
[----:B------:R-:W-:Y:S01]  /*2bb0*/  IMAD R77, R71, 0x1d, RZ ;  /* 0x0000001d474d7824 */ /* 0x000fe200078e02ff */
[-C--:B------:R-:W-:Y:S01]  /*2bc0*/  LEA.HI.X.SX32 R237, R113, R25.reuse, 0x1, P0 ;  /* 0x0000001971ed7211 */ /* 0x080fe200000f0eff */
[----:B------:R-:W-:Y:S01]  /*2bd0*/  IMAD R75, R71, 0xf, RZ ;  /* 0x0000000f474b7824 */ /* 0x000fe200078e02ff */
[-C--:B------:R-:W-:Y:S01]  /*2be0*/  IADD3 R98, P3, R79, R24.reuse, RZ ;  /* 0x000000184f627210 */ /* 0x080fe20007f7e0ff */
[----:B------:R-:W-:Y:S01]  /*2bf0*/  IMAD.IADD R7, R69, 0x1, R72 ;  /* 0x0000000145077824 */ /* 0x000fe200078e0248 */
[-C--:B------:R-:W-:Y:S01]  /*2c00*/  IADD3 R228, P0, R229, R24.reuse, RZ ;  /* 0x00000018e5e47210 */ /* 0x080fe20007f1e0ff */
[----:B------:R-:W-:Y:S01]  /*2c10*/  IMAD.SHL.U32 R7, R71, 0x4, RZ ;  /* 0x0000000447077824 */ /* 0x000fe200078e00ff */
[-C--:B------:R-:W-:Y:S01]  /*2c20*/  LEA.HI.X.SX32 R235, R99, R25.reuse, 0x1, P1 ;  /* 0x0000001963eb7211 */ /* 0x080fe200008f0eff */
[----:B------:R-:W-:Y:S01]  /*2c30*/  CS2R R112, SRZ ;  /* 0x0000000000707805 */ /* 0x000fe2000001ff00 */
[----:B------:R-:W-:Y:S01]  /*2c40*/  IADD3 R226, P1, R227, R24, RZ ;  /* 0x00000018e3e27210 */ /* 0x000fe20007f3e0ff */
[----:B0-----:R-:W-:Y:S01]  /*2c50*/  CS2R R116, SRZ ;  /* 0x0000000000747805 */ /* 0x001fe2000001ff00 */
[----:B------:R-:W-:-:S02]  /*2c60*/  LEA.HI.X.SX32 R115, R83, R25, 0x1, P2 ;  /* 0x0000001953737211 */ /* 0x000fc400010f0eff */
[-C--:B------:R-:W-:Y:S02]  /*2c70*/  LEA.HI.X.SX32 R231, R93, R25.reuse, 0x1, P4 ;  /* 0x000000195de77211 */ /* 0x080fe400020f0eff */
[-C--:B------:R-:W-:Y:S01]  /*2c80*/  IADD3 R96, P2, R73, R24.reuse, RZ ;  /* 0x0000001849607210 */ /* 0x080fe20007f5e0ff */
[----:B------:R0:W-:Y:S01]  /*2c90*/  STL.64 [R1+0x50], R114 ;  /* 0x0000507201007387 */ /* 0x0001e20000100a00 */
[-C--:B------:R-:W-:Y:S02]  /*2ca0*/  IADD3 R222, P4, R223, R24.reuse, RZ ;  /* 0x00000018dfde7210 */ /* 0x080fe40007f9e0ff */
[-C--:B------:R-:W-:Y:S02]  /*2cb0*/  LEA.HI.X.SX32 R99, R81, R25.reuse, 0x1, P3 ;  /* 0x0000001951637211 */ /* 0x080fe400018f0eff */
[-C--:B------:R-:W-:Y:S02]  /*2cc0*/  IADD3 R94, P3, R5, R24.reuse, RZ ;  /* 0x00000018055e7210 */ /* 0x080fe40007f7e0ff */
[----:B------:R-:W-:Y:S01]  /*2cd0*/  LEA.HI.X.SX32 R229, R79, R25, 0x1, P0 ;  /* 0x000000194fe57211 */ /* 0x000fe200000f0eff */
[----:B------:R1:W-:Y:S01]  /*2ce0*/  STL.64 [R1+0x18], R98 ;  /* 0x0000186201007387 */ /* 0x0003e20000100a00 */
[----:B------:R-:W-:-:S02]  /*2cf0*/  LEA R92, P0, R71, R24, 0x2 ;  /* 0x00000018475c7211 */ /* 0x000fc400078010ff */
[-C--:B------:R-:W-:Y:S01]  /*2d00*/  LEA.HI.X.SX32 R227, R77, R25.reuse, 0x1, P1 ;  /* 0x000000194de37211 */ /* 0x080fe200008f0eff */
[----:B0-----:R-:W-:Y:S01]  /*2d10*/  CS2R R114, SRZ ;  /* 0x0000000000727805 */ /* 0x001fe2000001ff00 */
[-C--:B------:R-:W-:Y:S02]  /*2d20*/  LEA R82, P1, R71, R24.reuse, 0x3 ;  /* 0x0000001847527211 */ /* 0x080fe400078218ff */
[-C--:B------:R-:W-:Y:S02]  /*2d30*/  LEA.HI.X.SX32 R97, R75, R25.reuse, 0x1, P2 ;  /* 0x000000194b617211 */ /* 0x080fe400010f0eff */
[C---:B------:R-:W-:Y:S02]  /*2d40*/  SHF.L.U32 R9, R71.reuse, 0x3, RZ ;  /* 0x0000000347097819 */ /* 0x040fe400000006ff */
[-C--:B------:R-:W-:Y:S01]  /*2d50*/  LEA R78, P2, R71, R24.reuse, 0x4 ;  /* 0x00000018474e7211 */ /* 0x080fe200078420ff */
[----:B------:R0:W-:Y:S01]  /*2d60*/  STL.64 [R1+0x10], R96 ;  /* 0x0000106001007387 */ /* 0x0001e20000100a00 */
[----:B------:R-:W-:Y:S01]  /*2d70*/  LEA.HI.X.SX32 R223, R73, R25, 0x1, P4 ;  /* 0x0000001949df7211 */ /* 0x000fe200020f0eff */
[----:B-1----:R-:W-:Y:S01]  /*2d80*/  CS2R R98, SRZ ;  /* 0x0000000000627805 */ /* 0x002fe2000001ff00 */
[----:B------:R-:W-:-:S02]  /*2d90*/  LEA R76, P4, R71, R24, 0x5 ;  /* 0x00000018474c7211 */ /* 0x000fc400078828ff */
[-C--:B------:R-:W-:Y:S02]  /*2da0*/  LEA.HI.X.SX32 R95, R71, R25.reuse, 0x1, P3 ;  /* 0x00000019475f7211 */ /* 0x080fe400018f0eff */
[-C--:B------:R-:W-:Y:S02]  /*2db0*/  LEA.HI.X.SX32 R93, R5, R25.reuse, 0x1, P0 ;  /* 0x00000019055d7211 */ /* 0x080fe400000f0eff */
[-C--:B------:R-:W-:Y:S01]  /*2dc0*/  LEA.HI.X.SX32 R83, R7, R25.reuse, 0x1, P1 ;  /* 0x0000001907537211 */ /* 0x080fe200008f0eff */
[----:B------:R1:W-:Y:S01]  /*2dd0*/  STL.64 [R1+0x80], R94 ;  /* 0x0000805e01007387 */ /* 0x0003e20000100a00 */
[-C--:B------:R-:W-:Y:S01]  /*2de0*/  LEA.HI.X.SX32 R79, R9, R25.reuse, 0x1, P2 ;  /* 0x00000019094f7211 */ /* 0x080fe200010f0eff */
[----:B0-----:R-:W-:Y:S01]  /*2df0*/  CS2R R96, SRZ ;  /* 0x0000000000607805 */ /* 0x001fe2000001ff00 */
[----:B------:R-:W-:Y:S01]  /*2e00*/  LEA.HI.X.SX32 R77, R11, R25, 0x1, P4 ;  /* 0x000000190b4d7211 */ /* 0x000fe200020f0eff */
[----:B------:R0:W-:Y:S01]  /*2e10*/  STL.64 [R1+0x78], R92 ;  /* 0x0000785c01007387 */ /* 0x0001e20000100a00 */
[----:B------:R-:W-:-:S02]  /*2e20*/  IADD3 R6, R69, R74, RZ ;  /* 0x0000004a45067210 */ /* 0x000fc40007ffe0ff */
[----:B------:R-:W-:Y:S01]  /*2e30*/  LEA.HI R4, R41, R69, RZ, 0x1e ;  /* 0x0000004529047211 */ /* 0x000fe200078ff0ff */
[----:B------:R2:W-:Y:S01]  /*2e40*/  STL.64 [R1+0x68], R82 ;  /* 0x0000685201007387 */ /* 0x0005e20000100a00 */
[----:B------:R-:W-:Y:S01]  /*2e50*/  IADD3 R6, R69, R252, RZ ;  /* 0x000000fc45067210 */ /* 0x000fe20007ffe0ff */
[----:B------:R-:W-:Y:S01]  /*2e60*/  IMAD R69, R71, 0x1f, RZ ;  /* 0x0000001f47457824 */ /* 0x000fe200078e02ff */
[----:B------:R-:W-:Y:S01]  /*2e70*/  LOP3.LUT R144, R144, 0x10, R124, 0x78, !PT ;  /* 0x0000001090907812 */ /* 0x000fe200078e787c */
[----:B------:R2:W-:Y:S01]  /*2e80*/  STL.64 [R1+0x48], R78 ;  /* 0x0000484e01007387 */ /* 0x0005e20000100a00 */
[----:B------:R-:W-:Y:S01]  /*2e90*/  IADD3 R220, P3, R221, R24, RZ ;  /* 0x00000018dddc7210 */ /* 0x000fe20007f7e0ff */
[----:B-1----:R-:W-:Y:S01]  /*2ea0*/  CS2R R94, SRZ ;  /* 0x00000000005e7805 */ /* 0x002fe2000001ff00 */
[C---:B------:R-:W-:Y:S01]  /*2eb0*/  LOP3.LUT R4, R2.reuse, 0x20, RZ, 0x3c, !PT ;  /* 0x0000002002047812 */ /* 0x040fe200078e3cff */
[----:B------:R2:W-:Y:S01]  /*2ec0*/  STL.64 [R1+0x8], R76 ;  /* 0x0000084c01007387 */ /* 0x0005e20000100a00 */
[----:B------:R-:W-:Y:S01]  /*2ed0*/  LOP3.LUT R4, R2, 0x50, RZ, 0x3c, !PT ;  /* 0x0000005002047812 */ /* 0x000fe200078e3cff */
[----:B------:R-:W-:Y:S01]  /*2ee0*/  IMAD.MOV.U32 R4, RZ, RZ, 0x3f800000 ;  /* 0x3f800000ff047424 */ /* 0x000fe200078e00ff */
[----:B------:R-:W-:Y:S01]  /*2ef0*/  LOP3.LUT R6, R144, 0x20, RZ, 0x3c, !PT ;  /* 0x0000002090067812 */ /* 0x000fe200078e3cff */
[----:B0-----:R-:W-:Y:S01]  /*2f00*/  CS2R R92, SRZ ;  /* 0x00000000005c7805 */ /* 0x001fe2000001ff00 */
[----:B------:R-:W-:-:S02]  /*2f10*/  LOP3.LUT R5, R19, 0x20, RZ, 0x3c, !PT ;  /* 0x0000002013057812 */ /* 0x000fc400078e3cff */
[----:B------:R-:W-:Y:S02]  /*2f20*/  MOV R68, 0xff800000 ;  /* 0xff80000000447802 */ /* 0x000fe40000000f00 */
[----:B------:R-:W-:Y:S02]  /*2f30*/  MOV R41, 0xff800000 ;  /* 0xff80000000297802 */ /* 0x000fe40000000f00 */
[----:B------:R-:W-:Y:S02]  /*2f40*/  MOV R133, 0xff800000 ;  /* 0xff80000000857802 */ /* 0x000fe40000000f00 */
[----:B------:R-:W-:Y:S02]  /*2f50*/  MOV R14, 0x3f800000 ;  /* 0x3f800000000e7802 */ /* 0x000fe40000000f00 */
[----:B------:R-:W-:Y:S02]  /*2f60*/  MOV R17, 0x3f800000 ;  /* 0x3f80000000117802 */ /* 0x000fe40000000f00 */
[----:B------:R-:W-:-:S02]  /*2f70*/  ISETP.LT.U32.AND P6, PT, R0, 0x80, !P5 ;  /* 0x000000800000780c */ /* 0x000fc40006fc1070 */
[----:B------:R-:W-:Y:S02]  /*2f80*/  LEA.HI.X.SX32 R221, R69, R25, 0x1, P3 ;  /* 0x0000001945dd7211 */ /* 0x000fe400018f0eff */
[C---:B------:R-:W-:Y:S02]  /*2f90*/  LOP3.LUT R7, R19.reuse, 0x40, RZ, 0x3c, !PT ;  /* 0x0000004013077812 */ /* 0x040fe400078e3cff */
[----:B------:R-:W-:Y:S02]  /*2fa0*/  LOP3.LUT R6, R19, 0x60, RZ, 0x3c, !PT ;  /* 0x0000006013067812 */ /* 0x000fe400078e3cff */
[----:B--2---:R-:W-:-:S04]  /*2fb0*/  LOP3.LUT R5, R21, 0x40, RZ, 0x3c, !PT ;  /* 0x0000004015057812 */ /* 0x004fc800078e3cff */
.L_x_1:
[----:B------:R-:W2:Y:S04]  /*2fc0*/  LDL.64 R6, [R1+0x78] ;  /* 0x0000780001067983 */ /* 0x000ea80000100a00 */
[----:B------:R-:W3:Y:S04]  /*2fd0*/  LDL.64 R124, [R1+0x70] ;  /* 0x00007000017c7983 */ /* 0x000ee80000100a00 */
[----:B------:R-:W4:Y:S04]  /*2fe0*/  LDL.64 R8, [R1+0x80] ;  /* 0x0000800001087983 */ /* 0x000f280000100a00 */
[----:B------:R-:W5:Y:S04]  /*2ff0*/  LDL.64 R72, [R1+0x68] ;  /* 0x0000680001487983 */ /* 0x000f680000100a00 */
[----:B------:R-:W4:Y:S04]  /*3000*/  LDL.64 R70, [R1+0x58] ;  /* 0x0000580001467983 */ /* 0x000f280000100a00 */
[----:B------:R-:W5:Y:S04]  /*3010*/  LDL.64 R80, [R1+0x30] ;  /* 0x0000300001507983 */ /* 0x000f680000100a00 */
        /* <DEDUP_REMOVED lines=9> */
[----:B------:R-:W5:Y:S01]  /*30b0*/  LDL.64 R148, [R1+0x10] ;  /* 0x0000100001947983 */ /* 0x000f620000100a00 */
[----:B--2---:R-:W-:-:S05]  /*30c0*/  IMAD.WIDE R6, R23, 0x2, R6 ;  /* 0x0000000217067825 */ /* 0x004fca00078e0206 */
[----:B------:R3:W2:Y:S02]  /*30d0*/  LDG.E.U16 R69, [R6.64] ;  /* 0x0000000606457981 */ /* 0x0006a4000c1e1500 */
[C---:B---3--:R-:W-:Y:S02]  /*30e0*/  IMAD.WIDE R6, R23.reuse, 0x2, R124 ;  /* 0x0000000217067825 */ /* 0x048fe400078e027c */
[----:B------:R-:W3:Y:S02]  /*30f0*/  LDL.64 R124, [R1] ;  /* 0x00000000017c7983 */ /* 0x000ee40000100a00 */
[C---:B----4-:R-:W-:Y:S02]  /*3100*/  IMAD.WIDE R8, R23.reuse, 0x2, R8 ;  /* 0x0000000217087825 */ /* 0x050fe400078e0208 */
[----:B------:R0:W4:Y:S02]  /*3110*/  LDG.E.U16 R6, [R6.64] ;  /* 0x0000000606067981 */ /* 0x000124000c1e1500 */
[----:B-----5:R-:W-:-:S02]  /*3120*/  IMAD.WIDE R72, R23, 0x2, R72 ;  /* 0x0000000217487825 */ /* 0x020fc400078e0248 */
[----:B------:R1:W5:Y:S02]  /*3130*/  LDG.E.U16 R9, [R8.64] ;  /* 0x0000000608097981 */ /* 0x000364000c1e1500 */
[----:B------:R-:W-:-:S04]  /*3140*/  IMAD.WIDE R70, R23, 0x2, R70 ;  /* 0x0000000217467825 */ /* 0x000fc800078e0246 */
[C---:B------:R-:W-:Y:S01]  /*3150*/  IMAD.WIDE R10, R23.reuse, 0x2, R24 ;  /* 0x00000002170a7825 */ /* 0x040fe200078e0218 */
[----:B------:R0:W2:Y:S04]  /*3160*/  LDG.E.U16 R12, [R70.64] ;  /* 0x00000006460c7981 */ /* 0x0000a8000c1e1500 */
[----:B-1----:R1:W2:Y:S01]  /*3170*/  LDG.E.U16 R8, [R72.64] ;  /* 0x0000000648087981 */ /* 0x0022a2000c1e1500 */
[----:B------:R-:W-:-:S03]  /*3180*/  IMAD.WIDE R74, R23, 0x2, R74 ;  /* 0x00000002174a7825 */ /* 0x000fc600078e024a */
[----:B------:R1:W2:Y:S01]  /*3190*/  LDG.E.U16 R5, [R10.64] ;  /* 0x000000060a057981 */ /* 0x0002a2000c1e1500 */
[----:B0-----:R-:W-:-:S03]  /*31a0*/  IMAD.WIDE R70, R23, 0x2, R82 ;  /* 0x0000000217467825 */ /* 0x001fc600078e0252 */
[----:B------:R0:W2:Y:S01]  /*31b0*/  LDG.E.U16 R82, [R74.64] ;  /* 0x000000064a527981 */ /* 0x0000a2000c1e1500 */
[----:B-1----:R-:W-:-:S03]  /*31c0*/  IMAD.WIDE R72, R23, 0x2, R80 ;  /* 0x0000000217487825 */ /* 0x002fc600078e0250 */
[----:B------:R1:W2:Y:S01]  /*31d0*/  LDG.E.U16 R80, [R70.64] ;  /* 0x0000000646507981 */ /* 0x0002a2000c1e1500 */
[----:B------:R-:W-:-:S03]  /*31e0*/  IMAD.WIDE R10, R23, 0x2, R136 ;  /* 0x00000002170a7825 */ /* 0x000fc600078e0288 */
[----:B------:R3:W2:Y:S01]  /*31f0*/  LDG.E.U16 R81, [R72.64] ;  /* 0x0000000648517981 */ /* 0x0006a2000c1e1500 */
[----:B------:R-:W-:-:S03]  /*3200*/  IMAD.WIDE R76, R23, 0x2, R76 ;  /* 0x00000002174c7825 */ /* 0x000fc600078e024c */
[----:B------:R0:W2:Y:S01]  /*3210*/  LDG.E.U16 R7, [R10.64] ;  /* 0x000000060a077981 */ /* 0x0000a2000c1e1500 */
[----:B------:R-:W-:-:S03]  /*3220*/  IMAD.WIDE R78, R23, 0x2, R78 ;  /* 0x00000002174e7825 */ /* 0x000fc600078e024e */
[----:B------:R0:W2:Y:S01]  /*3230*/  LDG.E.U16 R83, [R76.64] ;  /* 0x000000064c537981 */ /* 0x0000a2000c1e1500 */
[----:B-1----:R-:W-:-:S03]  /*3240*/  IMAD.WIDE R70, R23, 0x2, R126 ;  /* 0x0000000217467825 */ /* 0x002fc600078e027e */
[----:B------:R1:W2:Y:S01]  /*3250*/  LDG.E.U16 R78, [R78.64] ;  /* 0x000000064e4e7981 */ /* 0x0002a2000c1e1500 */
[----:B0-----:R-:W-:-:S04]  /*3260*/  IMAD.WIDE R74, R23, 0x2, R250 ;  /* 0x00000002174a7825 */ /* 0x001fc800078e02fa */
[C---:B------:R-:W-:Y:S01]  /*3270*/  IMAD.WIDE R10, R23.reuse, 0x2, R130 ;  /* 0x00000002170a7825 */ /* 0x040fe200078e0282 */
[----:B------:R0:W2:Y:S03]  /*3280*/  LDG.E.U16 R127, [R74.64] ;  /* 0x000000064a7f7981 */ /* 0x0000a6000c1e1500 */
[C---:B------:R-:W-:Y:S01]  /*3290*/  IMAD.WIDE R76, R23.reuse, 0x2, R248 ;  /* 0x00000002174c7825 */ /* 0x040fe200078e02f8 */
[----:B-1----:R1:W2:Y:S03]  /*32a0*/  LDG.E.U16 R79, [R10.64] ;  /* 0x000000060a4f7981 */ /* 0x0022a6000c1e1500 */
[----:B0-----:R-:W-:-:S04]  /*32b0*/  IMAD.WIDE R74, R23, 0x2, R234 ;  /* 0x00000002174a7825 */ /* 0x001fc800078e02ea */
[C---:B-1----:R-:W-:Y:S01]  /*32c0*/  IMAD.WIDE R10, R23.reuse, 0x2, R128 ;  /* 0x00000002170a7825 */ /* 0x042fe200078e0280 */
[----:B------:R0:W2:Y:S04]  /*32d0*/  LDG.E.U16 R135, [R74.64] ;  /* 0x000000064a877981 */ /* 0x0000a8000c1e1500 */
[----:B------:R1:W2:Y:S02]  /*32e0*/  LDG.E.U16 R128, [R76.64] ;  /* 0x000000064c807981 */ /* 0x0002a4000c1e1500 */
[----:B-1----:R-:W-:-:S05]  /*32f0*/  IMAD.WIDE R76, R23, 0x2, R232 ;  /* 0x00000002174c7825 */ /* 0x002fca00078e02e8 */
[----:B------:R1:W2:Y:S01]  /*3300*/  LDG.E.U16 R136, [R76.64] ;  /* 0x000000064c887981 */ /* 0x0002a2000c1e1500 */
[----:B0-----:R-:W-:-:S05]  /*3310*/  IMAD.WIDE R74, R23, 0x2, R226 ;  /* 0x00000002174a7825 */ /* 0x001fca00078e02e2 */
[----:B------:R0:W4:Y:S01]  /*3320*/  LDG.E.U16 R147, [R74.64] ;  /* 0x000000064a937981 */ /* 0x000122000c1e1500 */
[----:B-1----:R-:W-:-:S04]  /*3330*/  IMAD.WIDE R76, R23, 0x2, R222 ;  /* 0x00000002174c7825 */ /* 0x002fc800078e02de */
[C---:B0-----:R-:W-:Y:S02]  /*3340*/  IMAD.WIDE R74, R23.reuse, 0x2, R220 ;  /* 0x00000002174a7825 */ /* 0x041fe400078e02dc */
[----:B------:R0:W4:Y:S04]  /*3350*/  LDG.E.U16 R76, [R76.64] ;  /* 0x000000064c4c7981 */ /* 0x000128000c1e1500 */
[----:B------:R-:W4:Y:S01]  /*3360*/  LDG.E.U16 R74, [R74.64] ;  /* 0x000000064a4a7981 */ /* 0x000f22000c1e1500 */
[----:B---3--:R-:W-:-:S03]  /*3370*/  IMAD.WIDE R72, R23, 0x2, R124 ;  /* 0x0000000217487825 */ /* 0x008fc600078e027c */
[----:B------:R1:W3:Y:S04]  /*3380*/  LDG.E.U16 R125, [R70.64] ;  /* 0x00000006467d7981 */ /* 0x0002e8000c1e1500 */
[----:B------:R0:W4:Y:S04]  /*3390*/  LDG.E.U16 R126, [R72.64] ;  /* 0x00000006487e7981 */ /* 0x000128000c1e1500 */
[----:B------:R1:W4:Y:S01]  /*33a0*/  LDG.E.U16 R124, [R10.64] ;  /* 0x000000060a7c7981 */ /* 0x000322000c1e1500 */
[----:B0-----:R-:W-:-:S05]  /*33b0*/  IMAD.WIDE R72, R23, 0x2, R236 ;  /* 0x0000000217487825 */ /* 0x001fca00078e02ec */
[----:B------:R0:W4:Y:S01]  /*33c0*/  LDG.E.U16 R131, [R72.64] ;  /* 0x0000000648837981 */ /* 0x000122000c1e1500 */
[----:B-1----:R-:W-:-:S05]  /*33d0*/  IMAD.WIDE R70, R23, 0x2, R244 ;  /* 0x0000000217467825 */ /* 0x002fca00078e02f4 */
[----:B------:R1:W5:Y:S01]  /*33e0*/  LDG.E.U16 R130, [R70.64] ;  /* 0x0000000646827981 */ /* 0x000362000c1e1500 */
[----:B------:R-:W-:-:S04]  /*33f0*/  IMAD.WIDE R10, R23, 0x2, R246 ;  /* 0x00000002170a7825 */ /* 0x000fc800078e02f6 */
[C---:B0-----:R-:W-:Y:S01]  /*3400*/  IMAD.WIDE R72, R23.reuse, 0x2, R228 ;  /* 0x0000000217487825 */ /* 0x041fe200078e02e4 */
[----:B------:R0:W5:Y:S03]  /*3410*/  LDG.E.U16 R129, [R10.64] ;  /* 0x000000060a817981 */ /* 0x000166000c1e1500 */
[C---:B-1----:R-:W-:Y:S01]  /*3420*/  IMAD.WIDE R70, R23.reuse, 0x2, R230 ;  /* 0x0000000217467825 */ /* 0x042fe200078e02e6 */
[----:B------:R1:W5:Y:S04]  /*3430*/  LDG.E.U16 R139, [R72.64] ;  /* 0x00000006488b7981 */ /* 0x000368000c1e1500 */
[----:B------:R1:W5:Y:S01]  /*3440*/  LDG.E.U16 R138, [R70.64] ;  /* 0x00000006468a7981 */ /* 0x000362000c1e1500 */
[----:B0-----:R-:W-:-:S05]  /*3450*/  IMAD.WIDE R10, R23, 0x2, R242 ;  /* 0x00000002170a7825 */ /* 0x001fca00078e02f2 */
[----:B------:R0:W5:Y:S01]  /*3460*/  LDG.E.U16 R137, [R10.64] ;  /* 0x000000060a897981 */ /* 0x000162000c1e1500 */
[----:B-1----:R-:W-:-:S04]  /*3470*/  IMAD.WIDE R72, R23, 0x2, R238 ;  /* 0x0000000217487825 */ /* 0x002fc800078e02ee */
[C---:B------:R-:W-:Y:S02]  /*3480*/  IMAD.WIDE R70, R23.reuse, 0x2, R148 ;  /* 0x0000000217467825 */ /* 0x040fe400078e0294 */
[----:B------:R-:W5:Y:S02]  /*3490*/  LDG.E.U16 R72, [R72.64] ;  /* 0x0000000648487981 */ /* 0x000f64000c1e1500 */
[----:B0-----:R-:W-:Y:S02]  /*34a0*/  IMAD.WIDE R10, R23, 0x2, R150 ;  /* 0x00000002170a7825 */ /* 0x001fe400078e0296 */
[----:B------:R-:W5:Y:S04]  /*34b0*/  LDG.E.U16 R70, [R70.64] ;  /* 0x0000000646467981 */ /* 0x000f68000c1e1500 */
[----:B------:R-:W5:Y:S04]  /*34c0*/  LDG.E.U16 R10, [R10.64] ;  /* 0x000000060a0a7981 */ /* 0x000f68000c1e1500 */
[----:B------:R-:W-:Y:S01]  /*34d0*/  BAR.SYNC.DEFER_BLOCKING 0x0 ;  /* 0x0000000000007b1d */ /* 0x000fe20000010000 */
[----:B------:R-:W-:-:S02]  /*34e0*/  LOP3.LUT R149, R2, 0x10, RZ, 0x3c, !PT ;  /* 0x0000001002957812 */ /* 0x000fc400078e3cff */
[----:B------:R-:W-:-:S03]  /*34f0*/  LOP3.LUT R148, R2, 0x20, RZ, 0x3c, !PT ;  /* 0x0000002002947812 */ /* 0x000fc600078e3cff */
[----:B--2---:R-:W-:Y:S04]  /*3500*/  STS.U16 [R2+0x8000], R5 ;  /* 0x0080000502007388 */ /* 0x004fe80000000400 */
[----:B------:R0:W-:Y:S01]  /*3510*/  STS.U16 [R2+0x9000], R7 ;  /* 0x0090000702007388 */ /* 0x0001e20000000400 */
[C---:B------:R-:W-:Y:S02]  /*3520*/  LOP3.LUT R77, R2.reuse, 0x70, RZ, 0x3c, !PT ;  /* 0x00000070024d7812 */ /* 0x040fe400078e3cff */
[C---:B------:R-:W-:Y:S02]  /*3530*/  LOP3.LUT R198, R19.reuse, 0x20, RZ, 0x3c, !PT ;  /* 0x0000002013c67812 */ /* 0x040fe400078e3cff */
[C---:B0-----:R-:W-:Y:S02]  /*3540*/  LOP3.LUT R7, R19.reuse, 0x40, RZ, 0x3c, !PT ;  /* 0x0000004013077812 */ /* 0x041fe400078e3cff */
[----:B------:R-:W-:Y:S01]  /*3550*/  LOP3.LUT R5, R19, 0x60, RZ, 0x3c, !PT ;  /* 0x0000006013057812 */ /* 0x000fe200078e3cff */
[----:B---3--:R-:W-:Y:S04]  /*3560*/  STS.U16 [R2+0xa000], R125 ;  /* 0x00a0007d02007388 */ /* 0x008fe80000000400 */
[----:B----4-:R-:W-:Y:S04]  /*3570*/  STS.U16 [R2+0xb000], R131 ;  /* 0x00b0008302007388 */ /* 0x010fe80000000400 */
[----:B-----5:R-:W-:Y:S04]  /*3580*/  STS.U16 [R149+0x8200], R9 ;  /* 0x0082000995007388 */ /* 0x020fe80000000400 */
[----:B------:R-:W-:Y:S04]  /*3590*/  STS.U16 [R149+0x9200], R79 ;  /* 0x0092004f95007388 */ /* 0x000fe80000000400 */
[----:B------:R-:W-:Y:S04]  /*35a0*/  STS.U16 [R149+0xa200], R126 ;  /* 0x00a2007e95007388 */ /* 0x000fe80000000400 */
[----:B------:R0:W-:Y:S04]  /*35b0*/  STS.U16 [R149+0xb200], R135 ;  /* 0x00b2008795007388 */ /* 0x0001e80000000400 */
[----:B------:R-:W-:Y:S04]  /*35c0*/  STS.U16 [R148+0x8400], R69 ;  /* 0x0084004594007388 */ /* 0x000fe80000000400 */
[----:B------:R-:W-:Y:S01]  /*35d0*/  STS.U16 [R148+0x9400], R80 ;  /* 0x0094005094007388 */ /* 0x000fe20000000400 */
[----:B0-----:R-:W-:-:S03]  /*35e0*/  LOP3.LUT R149, R2, 0x30, RZ, 0x3c, !PT ;  /* 0x0000003002957812 */ /* 0x001fc600078e3cff */
        /* <DEDUP_REMOVED lines=25> */
[----:B------:R-:W-:Y:S06]  /*3780*/  BAR.SYNC.DEFER_BLOCKING 0x0 ;  /* 0x0000000000007b1d */ /* 0x000fec0000010000 */
[----:B------:R-:W-:Y:S04]  /*3790*/  LDSM.16.MT88.4 R124, [R19] ;  /* 0x00000000137c783b */ /* 0x000fe80000004200 */
[----:B------:R-:W0:Y:S04]  /*37a0*/  LDSM.16.M88.4 R76, [R21+0x8000] ;  /* 0x00800000154c783b */ /* 0x000e280000000200 */
[----:B------:R-:W1:Y:S04]  /*37b0*/  LDSM.16.MT88.4 R80, [R198] ;  /* 0x00000000c650783b */ /* 0x000e680000004200 */
[----:B------:R-:W2:Y:S04]  /*37c0*/  LDSM.16.MT88.4 R128, [R19+0x800] ;  /* 0x000800001380783b */ /* 0x000ea80000004200 */
[----:B------:R-:W3:Y:S04]  /*37d0*/  LDSM.16.MT88.4 R8, [R198+0x800] ;  /* 0x00080000c608783b */ /* 0x000ee80000004200 */
[----:B------:R-:W4:Y:S01]  /*37e0*/  LDSM.16.MT88.4 R136, [R7] ;  /* 0x000000000788783b */ /* 0x000f220000004200 */
[----:B------:R-:W-:-:S03]  /*37f0*/  LOP3.LUT R6, R21, 0x40, RZ, 0x3c, !PT ;  /* 0x0000004015067812 */ /* 0x000fc600078e3cff */
[----:B------:R-:W5:Y:S04]  /*3800*/  LDSM.16.MT88.4 R156, [R5] ;  /* 0x00000000059c783b */ /* 0x000f680000004200 */
[----:B------:R-:W2:Y:S04]  /*3810*/  LDSM.16.MT88.4 R72, [R7+0x800] ;  /* 0x000800000748783b */ /* 0x000ea80000004200 */
[----:B------:R-:W-:Y:S04]  /*3820*/  LDSM.16.MT88.4 R152, [R198+0x1000] ;  /* 0x00100000c698783b */ /* 0x000fe80000004200 */
[----:B------:R-:W-:Y:S01]  /*3830*/  LDSM.16.MT88.4 R148, [R5+0x800] ;  /* 0x000800000594783b */ /* 0x000fe20000004200 */
[-C--:B0-----:R-:W-:Y:S08]  /*3840*/  HMMA.16816.F32 R124, R124, R76.reuse, RZ ;  /* 0x0000004c7c7c723c */ /* 0x081ff000000018ff */
[----:B-1----:R-:W-:Y:S11]  /*3850*/  HMMA.16816.F32 R80, R80, R76, RZ ;  /* 0x0000004c5050723c */ /* 0x002ff600000018ff */
[----:B------:R-:W-:Y:S05]  /*3860*/  @!UPT UIADD3 URZ, URZ, URZ, URZ ;  /* 0x0000003f3f3ff290 */ /* 0x000fea000fffe03f */
[-C--:B--2---:R-:W-:Y:S01]  /*3870*/  HMMA.16816.F32 R128, R128, R78.reuse, R124 ;  /* 0x0000004e8080723c */ /* 0x084fe2000000187c */
[----:B------:R-:W0:Y:S07]  /*3880*/  LDSM.16.M88.4 R124, [R6+0x8000] ;  /* 0x00800000067c783b */ /* 0x000e2e0000000200 */
[----:B---3--:R-:W-:Y:S01]  /*3890*/  HMMA.16816.F32 R8, R8, R78, R80 ;  /* 0x0000004e0808723c */ /* 0x008fe20000001850 */
[----:B------:R-:W1:Y:S07]  /*38a0*/  LDSM.16.MT88.4 R80, [R19+0x1000] ;  /* 0x001000001350783b */ /* 0x000e6e0000004200 */
[-C--:B----4-:R-:W-:Y:S08]  /*38b0*/  HMMA.16816.F32 R136, R136, R76.reuse, RZ ;  /* 0x0000004c8888723c */ /* 0x090ff000000018ff */
[----:B-----5:R-:W-:Y:S11]  /*38c0*/  HMMA.16816.F32 R156, R156, R76, RZ ;  /* 0x0000004c9c9c723c */ /* 0x020ff600000018ff */
[----:B------:R-:W-:Y:S05]  /*38d0*/  @!UPT UIADD3 URZ, URZ, URZ, URZ ;  /* 0x0000003f3f3ff290 */ /* 0x000fea000fffe03f */
[----:B------:R-:W-:Y:S01]  /*38e0*/  HMMA.16816.F32 R72, R72, R78, R136 ;  /* 0x0000004e4848723c */ /* 0x000fe20000001888 */
[----:B------:R-:W2:Y:S07]  /*38f0*/  LDSM.16.MT88.4 R136, [R7+0x1000] ;  /* 0x001000000788783b */ /* 0x000eae0000004200 */
[-C--:B0-----:R-:W-:Y:S01]  /*3900*/  HMMA.16816.F32 R152, R152, R124.reuse, R8 ;  /* 0x0000007c9898723c */ /* 0x081fe20000001808 */
[----:B------:R-:W0:Y:S07]  /*3910*/  LDSM.16.MT88.4 R8, [R198+0x1800] ;  /* 0x00180000c608783b */ /* 0x000e2e0000004200 */
[----:B-1----:R-:W-:Y:S01]  /*3920*/  HMMA.16816.F32 R128, R80, R124, R128 ;  /* 0x0000007c5080723c */ /* 0x002fe20000001880 */
[----:B------:R-:W1:Y:S07]  /*3930*/  LDSM.16.MT88.4 R80, [R19+0x1800] ;  /* 0x001800001350783b */ /* 0x000e6e0000004200 */
[----:B------:R-:W-:Y:S01]  /*3940*/  HMMA.16816.F32 R76, R148, R78, R156 ;  /* 0x0000004e944c723c */ /* 0x000fe2000000189c */
[----:B------:R-:W3:Y:S04]  /*3950*/  LDSM.16.MT88.4 R148, [R5+0x1000] ;  /* 0x001000000594783b */ /* 0x000ee80000004200 */
[----:B------:R-:W-:Y:S03]  /*3960*/  LDSM.16.MT88.4 R156, [R5+0x1800] ;  /* 0x00180000059c783b */ /* 0x000fe60000004200 */
[----:B--2---:R-:W-:Y:S01]  /*3970*/  HMMA.16816.F32 R72, R136, R124, R72 ;  /* 0x0000007c8848723c */ /* 0x004fe20000001848 */
[----:B------:R-:W2:Y:S07]  /*3980*/  LDSM.16.MT88.4 R136, [R7+0x1800] ;  /* 0x001800000788783b */ /* 0x000eae0000004200 */
[-C--:B0-----:R-:W-:Y:S01]  /*3990*/  HMMA.16816.F32 R152, R8, R126.reuse, R152 ;  /* 0x0000007e0898723c */ /* 0x081fe20000001898 */
[----:B------:R-:W-:Y:S07]  /*39a0*/  LDSM.16.MT88.4 R8, [R19+0x2000] ;  /* 0x002000001308783b */ /* 0x000fee0000004200 */
[----:B-1----:R-:W-:Y:S01]  /*39b0*/  HMMA.16816.F32 R128, R80, R126, R128 ;  /* 0x0000007e5080723c */ /* 0x002fe20000001880 */
[----:B------:R-:W0:Y:S07]  /*39c0*/  LDSM.16.M88.4 R80, [R21+0x8080] ;  /* 0x008080001550783b */ /* 0x000e2e0000000200 */
[----:B---3--:R-:W-:Y:S01]  /*39d0*/  HMMA.16816.F32 R76, R148, R124, R76 ;  /* 0x0000007c944c723c */ /* 0x008fe2000000184c */
[----:B------:R-:W1:Y:S07]  /*39e0*/  LDSM.16.MT88.4 R148, [R198+0x2000] ;  /* 0x00200000c694783b */ /* 0x000e6e0000004200 */
[-C--:B--2---:R-:W-:Y:S01]  /*39f0*/  HMMA.16816.F32 R72, R136, R126.reuse, R72 ;  /* 0x0000007e8848723c */ /* 0x084fe20000001848 */
[----:B------:R-:W2:Y:S11]  /*3a00*/  LDSM.16.MT88.4 R136, [R7+0x2000] ;  /* 0x002000000788783b */ /* 0x000eb60000004200 */
[----:B------:R-:W-:Y:S04]  /*3a10*/  @!UPT UIADD3 URZ, URZ, URZ, URZ ;  /* 0x0000003f3f3ff290 */ /* 0x000fe8000fffe03f */
[----:B------:R-:W-:Y:S01]  /*3a20*/  HMMA.16816.F32 R124, R156, R126, R76 ;  /* 0x0000007e9c7c723c */ /* 0x000fe2000000184c */
[----:B------:R-:W3:Y:S04]  /*3a30*/  LDSM.16.MT88.4 R76, [R5+0x2000] ;  /* 0x00200000054c783b */ /* 0x000ee80000004200 */
[----:B------:R-:W-:Y:S03]  /*3a40*/  LDSM.16.MT88.4 R156, [R5+0x2800] ;  /* 0x00280000059c783b */ /* 0x000fe60000004200 */
[-C--:B0-----:R-:W-:Y:S01]  /*3a50*/  HMMA.16816.F32 R128, R8, R80.reuse, R128 ;  /* 0x000000500880723c */ /* 0x081fe20000001880 */
[----:B------:R-:W0:Y:S07]  /*3a60*/  LDSM.16.MT88.4 R8, [R19+0x2800] ;  /* 0x002800001308783b */ /* 0x000e2e0000004200 */
[-C--:B-1----:R-:W-:Y:S01]  /*3a70*/  HMMA.16816.F32 R152, R148, R80.reuse, R152 ;  /* 0x000000509498723c */ /* 0x082fe20000001898 */
[----:B------:R-:W1:Y:S07]  /*3a80*/  LDSM.16.MT88.4 R148, [R198+0x2800] ;  /* 0x00280000c694783b */ /* 0x000e6e0000004200 */
[-C--:B--2---:R-:W-:Y:S01]  /*3a90*/  HMMA.16816.F32 R72, R136, R80.reuse, R72 ;  /* 0x000000508848723c */ /* 0x084fe20000001848 */
[----:B------:R-:W2:Y:S07]  /*3aa0*/  LDSM.16.MT88.4 R136, [R7+0x2800] ;  /* 0x002800000788783b */ /* 0x000eae0000004200 */
[----:B---3--:R-:W-:Y:S01]  /*3ab0*/  HMMA.16816.F32 R124, R76, R80, R124 ;  /* 0x000000504c7c723c */ /* 0x008fe2000000187c */
[----:B------:R-:W-:Y:S07]  /*3ac0*/  LDSM.16.M88.4 R76, [R6+0x8080] ;  /* 0x00808000064c783b */ /* 0x000fee0000000200 */
[-C--:B0-----:R-:W-:Y:S01]  /*3ad0*/  HMMA.16816.F32 R128, R8, R82.reuse, R128 ;  /* 0x000000520880723c */ /* 0x081fe20000001880 */
[----:B------:R-:W0:Y:S07]  /*3ae0*/  LDSM.16.MT88.4 R8, [R19+0x3000] ;  /* 0x003000001308783b */ /* 0x000e2e0000004200 */
[-C--:B-1----:R-:W-:Y:S01]  /*3af0*/  HMMA.16816.F32 R152, R148, R82.reuse, R152 ;  /* 0x000000529498723c */ /* 0x082fe20000001898 */
[----:B------:R-:W1:Y:S07]  /*3b00*/  LDSM.16.MT88.4 R148, [R198+0x3000] ;  /* 0x00300000c694783b */ /* 0x000e6e0000004200 */
[-C--:B--2---:R-:W-:Y:S01]  /*3b10*/  HMMA.16816.F32 R72, R136, R82.reuse, R72 ;  /* 0x000000528848723c */ /* 0x084fe20000001848 */
[----:B------:R-:W2:Y:S07]  /*3b20*/  LDSM.16.MT88.4 R136, [R7+0x3000] ;  /* 0x003000000788783b */ /* 0x000eae0000004200 */
        /* <DEDUP_REMOVED lines=8> */
[----:B------:R-:W-:Y:S07]  /*3bb0*/  LDSM.16.MT88.4 R136, [R19+0x4000] ;  /* 0x004000001388783b */ /* 0x000fee0000004200 */
[----:B---3--:R-:W-:Y:S01]  /*3bc0*/  HMMA.16816.F32 R80, R124, R76, R80 ;  /* 0x0000004c7c50723c */ /* 0x008fe20000001850 */
[----:B------:R-:W2:Y:S07]  /*3bd0*/  LDSM.16.MT88.4 R124, [R5+0x3800] ;  /* 0x00380000057c783b */ /* 0x000eae0000004200 */
[-C--:B0-----:R-:W-:Y:S01]  /*3be0*/  HMMA.16816.F32 R128, R8, R78.reuse, R128 ;  /* 0x0000004e0880723c */ /* 0x081fe20000001880 */
[----:B------:R-:W0:Y:S07]  /*3bf0*/  LDSM.16.M88.4 R8, [R21+0x8100] ;  /* 0x008100001508783b */ /* 0x000e2e0000000200 */
[-C--:B-1----:R-:W-:Y:S01]  /*3c00*/  HMMA.16816.F32 R72, R148, R78.reuse, R72 ;  /* 0x0000004e9448723c */ /* 0x082fe20000001848 */
[----:B------:R-:W1:Y:S07]  /*3c10*/  LDSM.16.MT88.4 R148, [R198+0x4000] ;  /* 0x00400000c694783b */ /* 0x000e6e0000004200 */
[-C--:B------:R-:W-:Y:S01]  /*3c20*/  HMMA.16816.F32 R152, R156, R78.reuse, R152 ;  /* 0x0000004e9c98723c */ /* 0x080fe20000001898 */
[----:B------:R-:W-:Y:S07]  /*3c30*/  LDSM.16.MT88.4 R156, [R198+0x4800] ;  /* 0x00480000c69c783b */ /* 0x000fee0000004200 */
[----:B--2---:R-:W-:Y:S01]  /*3c40*/  HMMA.16816.F32 R76, R124, R78, R80 ;  /* 0x0000004e7c4c723c */ /* 0x004fe20000001850 */
[----:B------:R-:W2:Y:S04]  /*3c50*/  LDSM.16.MT88.4 R124, [R7+0x4000] ;  /* 0x00400000077c783b */ /* 0x000ea80000004200 */
[----:B------:R-:W3:Y:S03]  /*3c60*/  LDSM.16.MT88.4 R80, [R5+0x4000] ;  /* 0x004000000550783b */ /* 0x000ee60000004200 */
[-C--:B0-----:R-:W-:Y:S01]  /*3c70*/  HMMA.16816.F32 R128, R136, R8.reuse, R128 ;  /* 0x000000088880723c */ /* 0x081fe20000001880 */
[----:B------:R-:W0:Y:S07]  /*3c80*/  LDSM.16.MT88.4 R136, [R19+0x4800] ;  /* 0x004800001388783b */ /* 0x000e2e0000004200 */
[-C--:B-1----:R-:W-:Y:S01]  /*3c90*/  HMMA.16816.F32 R152, R148, R8.reuse, R152 ;  /* 0x000000089498723c */ /* 0x082fe20000001898 */
[----:B------:R-:W-:Y:S07]  /*3ca0*/  LDSM.16.M88.4 R148, [R6+0x8100] ;  /* 0x008100000694783b */ /* 0x000fee0000000200 */
[-C--:B--2---:R-:W-:Y:S01]  /*3cb0*/  HMMA.16816.F32 R72, R124, R8.reuse, R72 ;  /* 0x000000087c48723c */ /* 0x084fe20000001848 */
[----:B------:R-:W1:Y:S07]  /*3cc0*/  LDSM.16.MT88.4 R124, [R5+0x4800] ;  /* 0x00480000057c783b */ /* 0x000e6e0000004200 */
[----:B---3--:R-:W-:Y:S01]  /*3cd0*/  HMMA.16816.F32 R76, R80, R8, R76 ;  /* 0x00000008504c723c */ /* 0x008fe2000000184c */
[----:B------:R-:W2:Y:S07]  /*3ce0*/  LDSM.16.MT88.4 R80, [R7+0x4800] ;  /* 0x004800000750783b */ /* 0x000eae0000004200 */
[-C--:B0-----:R-:W-:Y:S01]  /*3cf0*/  HMMA.16816.F32 R128, R136, R10.reuse, R128 ;  /* 0x0000000a8880723c */ /* 0x081fe20000001880 */
[----:B------:R-:W0:Y:S07]  /*3d00*/  LDSM.16.MT88.4 R136, [R19+0x5000] ;  /* 0x005000001388783b */ /* 0x000e2e0000004200 */
[-C--:B------:R-:W-:Y:S01]  /*3d10*/  HMMA.16816.F32 R152, R156, R10.reuse, R152 ;  /* 0x0000000a9c98723c */ /* 0x080fe20000001898 */
[----:B------:R-:W3:Y:S07]  /*3d20*/  LDSM.16.MT88.4 R156, [R198+0x5000] ;  /* 0x00500000c69c783b */ /* 0x000eee0000004200 */
[-C--:B-1----:R-:W-:Y:S01]  /*3d30*/  HMMA.16816.F32 R76, R124, R10.reuse, R76 ;  /* 0x0000000a7c4c723c */ /* 0x082fe2000000184c */
[----:B------:R-:W1:Y:S07]  /*3d40*/  LDSM.16.MT88.4 R124, [R5+0x5000] ;  /* 0x00500000057c783b */ /* 0x000e6e0000004200 */
[----:B--2---:R-:W-:Y:S01]  /*3d50*/  HMMA.16816.F32 R72, R80, R10, R72 ;  /* 0x0000000a5048723c */ /* 0x004fe20000001848 */
[----:B------:R-:W2:Y:S04]  /*3d60*/  LDSM.16.MT88.4 R80, [R19+0x5800] ;  /* 0x005800001350783b */ /* 0x000ea80000004200 */
[----:B------:R-:W-:Y:S03]  /*3d70*/  LDSM.16.MT88.4 R8, [R7+0x5000] ;  /* 0x005000000708783b */ /* 0x000fe60000004200 */
[-C--:B0-----:R-:W-:Y:S01]  /*3d80*/  HMMA.16816.F32 R128, R136, R148.reuse, R128 ;  /* 0x000000948880723c */ /* 0x081fe20000001880 */
[----:B------:R-:W0:Y:S07]  /*3d90*/  LDSM.16.MT88.4 R136, [R198+0x5800] ;  /* 0x00580000c688783b */ /* 0x000e2e0000004200 */
[-C--:B---3--:R-:W-:Y:S01]  /*3da0*/  HMMA.16816.F32 R152, R156, R148.reuse, R152 ;  /* 0x000000949c98723c */ /* 0x088fe20000001898 */
[----:B------:R-:W-:Y:S07]  /*3db0*/  LDSM.16.MT88.4 R156, [R5+0x5800] ;  /* 0x00580000059c783b */ /* 0x000fee0000004200 */
[----:B-1----:R-:W-:Y:S01]  /*3dc0*/  HMMA.16816.F32 R76, R124, R148, R76 ;  /* 0x000000947c4c723c */ /* 0x002fe2000000184c */
[----:B------:R-:W-:Y:S07]  /*3dd0*/  LDSM.16.MT88.4 R124, [R19+0x6000] ;  /* 0x00600000137c783b */ /* 0x000fee0000004200 */
[-C--:B--2---:R-:W-:Y:S01]  /*3de0*/  HMMA.16816.F32 R128, R80, R150.reuse, R128 ;  /* 0x000000965080723c */ /* 0x084fe20000001880 */
[----:B------:R-:W1:Y:S07]  /*3df0*/  LDSM.16.M88.4 R80, [R21+0x8180] ;  /* 0x008180001550783b */ /* 0x000e6e0000000200 */
[----:B0-----:R-:W-:Y:S01]  /*3e00*/  HMMA.16816.F32 R136, R136, R150, R152 ;  /* 0x000000968888723c */ /* 0x001fe20000001898 */
[----:B------:R-:W0:Y:S07]  /*3e10*/  LDSM.16.MT88.4 R152, [R198+0x6000] ;  /* 0x00600000c698783b */ /* 0x000e2e0000004200 */
[----:B------:R-:W-:Y:S01]  /*3e20*/  HMMA.16816.F32 R8, R8, R148, R72 ;  /* 0x000000940808723c */ /* 0x000fe20000001848 */
[----:B------:R-:W2:Y:S07]  /*3e30*/  LDSM.16.MT88.4 R72, [R7+0x5800] ;  /* 0x005800000748783b */ /* 0x000eae0000004200 */
[-C--:B-1----:R-:W-:Y:S01]  /*3e40*/  HMMA.16816.F32 R124, R124, R80.reuse, R128 ;  /* 0x000000507c7c723c */ /* 0x082fe20000001880 */
[----:B------:R-:W1:Y:S07]  /*3e50*/  LDSM.16.MT88.4 R128, [R19+0x6800] ;  /* 0x006800001380783b */ /* 0x000e6e0000004200 */
[----:B0-----:R-:W-:Y:S01]  /*3e60*/  HMMA.16816.F32 R152, R152, R80, R136 ;  /* 0x000000509898723c */ /* 0x001fe20000001888 */
[----:B------:R-:W0:Y:S07]  /*3e70*/  LDSM.16.MT88.4 R136, [R198+0x6800] ;  /* 0x00680000c688783b */ /* 0x000e2e0000004200 */
[-C--:B--2---:R-:W-:Y:S01]  /*3e80*/  HMMA.16816.F32 R8, R72, R150.reuse, R8 ;  /* 0x000000964808723c */ /* 0x084fe20000001808 */
[----:B------:R-:W2:Y:S07]  /*3e90*/  LDSM.16.MT88.4 R72, [R7+0x6000] ;  /* 0x006000000748783b */ /* 0x000eae0000004200 */
[----:B------:R-:W-:Y:S01]  /*3ea0*/  HMMA.16816.F32 R76, R156, R150, R76 ;  /* 0x000000969c4c723c */ /* 0x000fe2000000184c */
[----:B------:R-:W3:Y:S04]  /*3eb0*/  LDSM.16.MT88.4 R148, [R5+0x6000] ;  /* 0x006000000594783b */ /* 0x000ee80000004200 */
[----:B------:R-:W-:Y:S03]  /*3ec0*/  LDSM.16.MT88.4 R156, [R5+0x6800] ;  /* 0x00680000059c783b */ /* 0x000fe60000004200 */
[-C--:B-1----:R-:W-:Y:S01]  /*3ed0*/  HMMA.16816.F32 R124, R128, R82.reuse, R124 ;  /* 0x00000052807c723c */ /* 0x082fe2000000187c */
[----:B------:R-:W-:Y:S07]  /*3ee0*/  LDSM.16.M88.4 R128, [R6+0x8180] ;  /* 0x008180000680783b */ /* 0x000fee0000000200 */
[----:B0-----:R-:W-:Y:S01]  /*3ef0*/  HMMA.16816.F32 R136, R136, R82, R152 ;  /* 0x000000528888723c */ /* 0x001fe20000001898 */
[----:B------:R-:W0:Y:S07]  /*3f00*/  LDSM.16.MT88.4 R152, [R198+0x7000] ;  /* 0x00700000c698783b */ /* 0x000e2e0000004200 */
[-C--:B--2---:R-:W-:Y:S01]  /*3f10*/  HMMA.16816.F32 R8, R72, R80.reuse, R8 ;  /* 0x000000504808723c */ /* 0x084fe20000001808 */
[----:B------:R-:W1:Y:S07]  /*3f20*/  LDSM.16.MT88.4 R72, [R7+0x6800] ;  /* 0x006800000748783b */ /* 0x000e6e0000004200 */
[----:B---3--:R-:W-:Y:S01]  /*3f30*/  HMMA.16816.F32 R76, R148, R80, R76 ;  /* 0x00000050944c723c */ /* 0x008fe2000000184c */
[----:B------:R-:W2:Y:S04]  /*3f40*/  LDSM.16.MT88.4 R148, [R19+0x7000] ;  /* 0x007000001394783b */ /* 0x000ea80000004200 */
[----:B------:R-:W3:Y:S03]  /*3f50*/  S2R R12, SR_CTAID.X ;  /* 0x00000000000c7919 */ /* 0x000ee60000002500 */
[----:B0-----:R-:W-:Y:S01]  /*3f60*/  HMMA.16816.F32 R136, R152, R128, R136 ;  /* 0x000000809888723c */ /* 0x001fe20000001888 */
[----:B------:R0:W-:Y:S04]  /*3f70*/  LDSM.16.MT88.4 R152, [R198+0x7800] ;  /* 0x00780000c698783b */ /* 0x0001e80000004200 */
[----:B0-----:R-:W0:Y:S01]  /*3f80*/  S2R R198, SR_TID.X ;  /* 0x0000000000c67919 */ /* 0x001e220000002100 */
[----:B---3--:R-:W-:-:S02]  /*3f90*/  IMAD.SHL.U32 R12, R12, 0x40, RZ ;  /* 0x000000400c0c7824 */ /* 0x008fc400078e00ff */
[-C--:B-1----:R-:W-:Y:S01]  /*3fa0*/  HMMA.16816.F32 R8, R72, R82.reuse, R8 ;  /* 0x000000524808723c */ /* 0x082fe20000001808 */
[----:B------:R-:W1:Y:S04]  /*3fb0*/  S2R R70, SR_CTAID.X ;  /* 0x0000000000467919 */ /* 0x000e680000002500 */
[----:B------:R-:W-:Y:S03]  /*3fc0*/  LDSM.16.MT88.4 R72, [R7+0x7000] ;  /* 0x007000000748783b */ /* 0x000fe60000004200 */
[----:B------:R-:W-:Y:S01]  /*3fd0*/  HMMA.16816.F32 R76, R156, R82, R76 ;  /* 0x000000529c4c723c */ /* 0x000fe2000000184c */
[----:B------:R-:W-:Y:S04]  /*3fe0*/  LDSM.16.MT88.4 R80, [R5+0x7000] ;  /* 0x007000000550783b */ /* 0x000fe80000004200 */
[----:B------:R3:W-:Y:S03]  /*3ff0*/  LDSM.16.MT88.4 R156, [R5+0x7800] ;  /* 0x00780000059c783b */ /* 0x0007e60000004200 */
[----:B--2---:R-:W-:Y:S01]  /*4000*/  HMMA.16816.F32 R124, R148, R128, R124 ;  /* 0x00000080947c723c */ /* 0x004fe2000000187c */
[----:B------:R-:W2:Y:S01]  /*4010*/  LDSM.16.MT88.4 R148, [R19+0x7800] ;  /* 0x007800001394783b */ /* 0x000ea20000004200 */
[----:B0-----:R-:W-:-:S02]  /*4020*/  LOP3.LUT R198, R198, 0x1c, RZ, 0xc0, !PT ;  /* 0x0000001cc6c67812 */ /* 0x001fc400078ec0ff */
[----:B---3--:R-:W-:Y:S02]  /*4030*/  IADD3 R5, P0, R241, UR4, RZ ;  /* 0x00000004f1057c10 */ /* 0x008fe4000ff1e0ff */
[----:B------:R-:W-:Y:S02]  /*4040*/  LEA.HI R12, R198, R12, RZ, 0x1e ;  /* 0x0000000cc60c7211 */ /* 0x000fe400078ff0ff */
[----:B------:R-:W0:Y:S02]  /*4050*/  S2R R198, SR_TID.X ;  /* 0x0000000000c67919 */ /* 0x000e240000002100 */
[CC--:B------:R-:W-:Y:S02]  /*4060*/  ISETP.GT.U32.AND P4, PT, R5.reuse, R12.reuse, PT ;  /* 0x0000000c0500720c */ /* 0x0c0fe40003f84070 */
[----:B------:R-:W-:Y:S02]  /*4070*/  ISETP.GE.U32.AND P2, PT, R5, R12, PT ;  /* 0x0000000c0500720c */ /* 0x000fe40003f46070 */
[----:B------:R-:W3:Y:S01]  /*4080*/  S2R R12, SR_CTAID.X ;  /* 0x00000000000c7919 */ /* 0x000ee20000002500 */
[----:B0-----:R-:W-:-:S04]  /*4090*/  LOP3.LUT R198, R198, 0x1c, RZ, 0xc0, !PT ;  /* 0x0000001cc6c67812 */ /* 0x001fc800078ec0ff */
[----:B------:R-:W-:Y:S02]  /*40a0*/  LEA.HI R198, R198, 0x10, RZ, 0x1e ;  /* 0x00000010c6c67811 */ /* 0x000fe400078ff0ff */
[----:B---3--:R-:W-:-:S05]  /*40b0*/  SHF.L.U32 R12, R12, 0x6, RZ ;  /* 0x000000060c0c7819 */ /* 0x008fca00000006ff */
[----:B------:R-:W-:Y:S02]  /*40c0*/  IMAD.IADD R12, R12, 0x1, R198 ;  /* 0x000000010c0c7824 */ /* 0x000fe400078e02c6 */
[----:B------:R-:W0:Y:S01]  /*40d0*/  S2R R198, SR_TID.X ;  /* 0x0000000000c67919 */ /* 0x000e220000002100 */
[----:B--2---:R-:W-:Y:S01]  /*40e0*/  HMMA.16816.F32 R124, R148, R130, R124 ;  /* 0x00000082947c723c */ /* 0x004fe2000000187c */
[----:B------:R-:W-:-:S04]  /*40f0*/  IADD3.X R69, RZ, UR5, RZ, P0, !PT ;  /* 0x00000005ff457c10 */ /* 0x000fc800087fe4ff */
[----:B------:R-:W-:Y:S02]  /*4100*/  ISETP.GT.U32.AND.EX P4, PT, R69, RZ, PT, P4 ;  /* 0x000000ff4500720c */ /* 0x000fe40003f84140 */
[CC--:B------:R-:W-:Y:S02]  /*4110*/  ISETP.GT.U32.AND P1, PT, R5.reuse, R12.reuse, PT ;  /* 0x0000000c0500720c */ /* 0x0c0fe40003f24070 */
[----:B0-----:R-:W-:Y:S11]  /*4120*/  LOP3.LUT R198, R198, 0x1c, RZ, 0xc0, !PT ;  /* 0x0000001cc6c67812 */ /* 0x001ff600078ec0ff */
[----:B------:R-:W-:Y:S04]  /*4130*/  @!UPT UIADD3 URZ, URZ, URZ, URZ ;  /* 0x0000003f3f3ff290 */ /* 0x000fe8000fffe03f */
[----:B------:R-:W-:Y:S01]  /*4140*/  FMUL R6, R124, c[0x0][0x188] ;  /* 0x000062007c067a20 */ /* 0x000fe20000400000 */
[----:B------:R-:W-:Y:S02]  /*4150*/  LEA.HI R200, R198, 0x18, RZ, 0x1e ;  /* 0x00000018c6c87811 */ /* 0x000fe400078ff0ff */
[----:B------:R-:W0:Y:S02]  /*4160*/  S2R R198, SR_TID.X ;  /* 0x0000000000c67919 */ /* 0x000e240000002100 */
[----:B------:R-:W-:Y:S02]  /*4170*/  FSEL R6, R6, -INF , !P4 ;  /* 0xff80000006067808 */ /* 0x000fe40006000000 */
[----:B------:R-:W-:Y:S02]  /*4180*/  ISETP.GE.U32.AND P4, PT, R5, R12, PT ;  /* 0x0000000c0500720c */ /* 0x000fe40003f86070 */
[----:B------:R-:W2:Y:S01]  /*4190*/  S2R R12, SR_CTAID.X ;  /* 0x00000000000c7919 */ /* 0x000ea20000002500 */
[----:B-1----:R-:W-:-:S04]  /*41a0*/  IMAD.SHL.U32 R70, R70, 0x40, RZ ;  /* 0x0000004046467824 */ /* 0x002fc800078e00ff */
[----:B------:R-:W-:-:S05]  /*41b0*/  IMAD.IADD R70, R70, 0x1, R252 ;  /* 0x0000000146467824 */ /* 0x000fca00078e02fc */
[----:B------:R-:W-:Y:S02]  /*41c0*/  ISETP.GT.U32.AND P3, PT, R5, R70, PT ;  /* 0x000000460500720c */ /* 0x000fe40003f64070 */
[----:B0-----:R-:W-:-:S04]  /*41d0*/  LOP3.LUT R198, R198, 0x1c, RZ, 0xc0, !PT ;  /* 0x0000001cc6c67812 */ /* 0x001fc800078ec0ff */
[----:B------:R-:W-:Y:S01]  /*41e0*/  LEA.HI R198, R198, 0x20, RZ, 0x1e ;  /* 0x00000020c6c67811 */ /* 0x000fe200078ff0ff */
[----:B--2---:R-:W-:Y:S01]  /*41f0*/  IMAD.SHL.U32 R12, R12, 0x40, RZ ;  /* 0x000000400c0c7824 */ /* 0x004fe200078e00ff */
[----:B------:R-:W-:Y:S02]  /*4200*/  ISETP.GE.U32.AND P0, PT, R5, R70, PT ;  /* 0x000000460500720c */ /* 0x000fe40003f06070 */
[----:B------:R-:W0:Y:S01]  /*4210*/  S2R R70, SR_CTAID.X ;  /* 0x0000000000467919 */ /* 0x000e220000002500 */
[----:B------:R-:W-:-:S03]  /*4220*/  IMAD.IADD R12, R12, 0x1, R198 ;  /* 0x000000010c0c7824 */ /* 0x000fc600078e02c6 */
[----:B------:R-:W1:Y:S01]  /*4230*/  S2R R198, SR_TID.X ;  /* 0x0000000000c67919 */ /* 0x000e620000002100 */
[----:B------:R-:W-:Y:S03]  /*4240*/  HMMA.16816.F32 R136, R152, R130, R136 ;  /* 0x000000829888723c */ /* 0x000fe60000001888 */
[----:B------:R-:W2:Y:S05]  /*4250*/  S2R R71, SR_CTAID.X ;  /* 0x0000000000477919 */ /* 0x000eaa0000002500 */
[----:B------:R-:W-:Y:S01]  /*4260*/  HMMA.16816.F32 R8, R72, R128, R8 ;  /* 0x000000804808723c */ /* 0x000fe20000001808 */
[----:B------:R3:W4:Y:S01]  /*4270*/  LDSM.16.MT88.4 R72, [R7+0x7800] ;  /* 0x007800000748783b */ /* 0x0007220000004200 */
[----:B0-----:R-:W-:Y:S01]  /*4280*/  IMAD.SHL.U32 R70, R70, 0x40, RZ ;  /* 0x0000004046467824 */ /* 0x001fe200078e00ff */
[----:B-1----:R-:W-:-:S04]  /*4290*/  LOP3.LUT R198, R198, 0x1c, RZ, 0xc0, !PT ;  /* 0x0000001cc6c67812 */ /* 0x002fc800078ec0ff */
[----:B------:R-:W-:Y:S02]  /*42a0*/  IADD3 R70, R70, R200, RZ ;  /* 0x000000c846467210 */ /* 0x000fe40007ffe0ff */
[----:B------:R-:W-:Y:S02]  /*42b0*/  LEA.HI R200, R198, 0x28, RZ, 0x1e ;  /* 0x00000028c6c87811 */ /* 0x000fe400078ff0ff */
[----:B------:R-:W0:Y:S01]  /*42c0*/  S2R R198, SR_TID.X ;  /* 0x0000000000c67919 */ /* 0x000e220000002100 */
[----:B------:R-:W-:Y:S01]  /*42d0*/  HMMA.16816.F32 R76, R80, R128, R76 ;  /* 0x00000080504c723c */ /* 0x000fe2000000184c */
[C---:B------:R-:W-:Y:S02]  /*42e0*/  ISETP.GE.U32.AND.EX P0, PT, R69.reuse, RZ, PT, P0 ;  /* 0x000000ff4500720c */ /* 0x040fe40003f06100 */
[----:B------:R-:W-:-:S04]  /*42f0*/  ISETP.GT.U32.AND.EX P1, PT, R69, RZ, PT, P1 ;  /* 0x000000ff4500720c */ /* 0x000fc80003f24110 */
[----:B------:R-:W-:Y:S02]  /*4300*/  FMUL R82, R127, c[0x0][0x188] ;  /* 0x000062007f527a20 */ /* 0x000fe40000400000 */
[----:B------:R-:W-:Y:S02]  /*4310*/  FMUL R81, R136, c[0x0][0x188] ;  /* 0x0000620088517a20 */ /* 0x000fe40000400000 */
[----:B--2---:R-:W-:Y:S01]  /*4320*/  IMAD.SHL.U32 R71, R71, 0x40, RZ ;  /* 0x0000004047477824 */ /* 0x004fe200078e00ff */
[----:B------:R-:W-:Y:S02]  /*4330*/  FSEL R82, R82, -INF , !P0 ;  /* 0xff80000052527808 */ /* 0x000fe40004000000 */
[----:B------:R-:W-:Y:S02]  /*4340*/  FSEL R81, R81, -INF , !P1 ;  /* 0xff80000051517808 */ /* 0x000fe40004800000 */
[CC--:B------:R-:W-:Y:S02]  /*4350*/  ISETP.GT.U32.AND P0, PT, R5.reuse, R12.reuse, PT ;  /* 0x0000000c0500720c */ /* 0x0c0fe40003f04070 */
[----:B------:R-:W-:-:S02]  /*4360*/  ISETP.GE.U32.AND P1, PT, R5, R12, PT ;  /* 0x0000000c0500720c */ /* 0x000fc40003f26070 */
[----:B0-----:R-:W-:Y:S01]  /*4370*/  LOP3.LUT R198, R198, 0x1c, RZ, 0xc0, !PT ;  /* 0x0000001cc6c67812 */ /* 0x001fe200078ec0ff */
[----:B------:R-:W0:Y:S03]  /*4380*/  S2R R12, SR_CTAID.X ;  /* 0x00000000000c7919 */ /* 0x000e260000002500 */
[----:B------:R-:W-:Y:S01]  /*4390*/  LEA.HI R198, R198, 0x30, RZ, 0x1e ;  /* 0x00000030c6c67811 */ /* 0x000fe200078ff0ff */
[----:B------:R-:W-:Y:S01]  /*43a0*/  FMUL R83, R125, c[0x0][0x188] ;  /* 0x000062007d537a20 */ /* 0x000fe20000400000 */
[C---:B------:R-:W-:Y:S01]  /*43b0*/  ISETP.GE.U32.AND.EX P2, PT, R69.reuse, RZ, PT, P2 ;  /* 0x000000ff4500720c */ /* 0x040fe20003f46120 */
[----:B---3--:R-:W-:Y:S01]  /*43c0*/  FMUL R7, R126, c[0x0][0x188] ;  /* 0x000062007e077a20 */ /* 0x008fe20000400000 */
[----:B------:R-:W-:Y:S02]  /*43d0*/  ISETP.GT.U32.AND.EX P3, PT, R69, RZ, PT, P3 ;  /* 0x000000ff4500720c */ /* 0x000fe40003f64130 */
[----:B------:R-:W-:-:S02]  /*43e0*/  IADD3 R71, R71, R198, RZ ;  /* 0x000000c647477210 */ /* 0x000fc40007ffe0ff */
[----:B------:R-:W1:Y:S01]  /*43f0*/  S2R R198, SR_TID.X ;  /* 0x0000000000c67919 */ /* 0x000e620000002100 */
[----:B------:R-:W-:Y:S02]  /*4400*/  FSEL R83, R83, -INF , !P2 ;  /* 0xff80000053537808 */ /* 0x000fe40005000000 */
[----:B------:R-:W-:Y:S02]  /*4410*/  FSEL R7, R7, -INF , !P3 ;  /* 0xff80000007077808 */ /* 0x000fe40005800000 */
[CC--:B------:R-:W-:Y:S02]  /*4420*/  ISETP.GT.U32.AND P2, PT, R5.reuse, R70.reuse, PT ;  /* 0x000000460500720c */ /* 0x0c0fe40003f44070 */
[----:B------:R-:W-:Y:S02]  /*4430*/  ISETP.GE.U32.AND P3, PT, R5, R70, PT ;  /* 0x000000460500720c */ /* 0x000fe40003f66070 */
[----:B------:R-:W2:Y:S01]  /*4440*/  S2R R70, SR_CTAID.X ;  /* 0x0000000000467919 */ /* 0x000ea20000002500 */
[----:B----4-:R-:W-:Y:S01]  /*4450*/  HMMA.16816.F32 R8, R72, R130, R8 ;  /* 0x000000824808723c */ /* 0x010fe20000001808 */
[----:B0-----:R-:W-:-:S07]  /*4460*/  SHF.L.U32 R12, R12, 0x6, RZ ;  /* 0x000000060c0c7819 */ /* 0x001fce00000006ff */
[----:B------:R-:W-:Y:S01]  /*4470*/  HMMA.16816.F32 R76, R156, R130, R76 ;  /* 0x000000829c4c723c */ /* 0x000fe2000000184c */
[----:B------:R-:W-:Y:S01]  /*4480*/  FMUL R80, R137, c[0x0][0x188] ;  /* 0x0000620089507a20 */ /* 0x000fe20000400000 */
[C---:B------:R-:W-:Y:S01]  /*4490*/  ISETP.GE.U32.AND.EX P4, PT, R69.reuse, RZ, PT, P4 ;  /* 0x000000ff4500720c */ /* 0x040fe20003f86140 */
[----:B------:R-:W-:Y:S01]  /*44a0*/  IMAD.IADD R12, R12, 0x1, R200 ;  /* 0x000000010c0c7824 */ /* 0x000fe200078e02c8 */
[----:B------:R-:W-:Y:S01]  /*44b0*/  ISETP.GT.U32.AND.EX P2, PT, R69, RZ, PT, P2 ;  /* 0x000000ff4500720c */ /* 0x000fe20003f44120 */
[----:B------:R-:W-:Y:S01]  /*44c0*/  FMUL R75, R138, c[0x0][0x188] ;  /* 0x000062008a4b7a20 */ /* 0x000fe20000400000 */
[----:B-1----:R-:W-:Y:S02]  /*44d0*/  LOP3.LUT R198, R198, 0x1c, RZ, 0xc0, !PT ;  /* 0x0000001cc6c67812 */ /* 0x002fe400078ec0ff */
[----:B------:R-:W-:Y:S02]  /*44e0*/  FSEL R80, R80, -INF , !P4 ;  /* 0xff80000050507808 */ /* 0x000fe40006000000 */
[----:B------:R-:W-:-:S02]  /*44f0*/  LEA.HI R198, R198, 0x38, RZ, 0x1e ;  /* 0x00000038c6c67811 */ /* 0x000fc400078ff0ff */
[-C--:B------:R-:W-:Y:S02]  /*4500*/  ISETP.GT.U32.AND P4, PT, R5, R12.reuse, PT ;  /* 0x0000000c0500720c */ /* 0x080fe40003f84070 */
[----:B------:R-:W-:Y:S01]  /*4510*/  FSEL R75, R75, -INF , !P2 ;  /* 0xff8000004b4b7808 */ /* 0x000fe20005000000 */
[----:B--2---:R-:W-:Y:S01]  /*4520*/  IMAD.SHL.U32 R70, R70, 0x40, RZ ;  /* 0x0000004046467824 */ /* 0x004fe200078e00ff */
[----:B------:R-:W-:Y:S01]  /*4530*/  ISETP.GE.U32.AND P2, PT, R5, R12, PT ;  /* 0x0000000c0500720c */ /* 0x000fe20003f46070 */
[----:B------:R-:W-:Y:S01]  /*4540*/  FMUL R73, R139, c[0x0][0x188] ;  /* 0x000062008b497a20 */ /* 0x000fe20000400000 */
[C---:B------:R-:W-:Y:S01]  /*4550*/  ISETP.GE.U32.AND.EX P3, PT, R69.reuse, RZ, PT, P3 ;  /* 0x000000ff4500720c */ /* 0x040fe20003f66130 */
[----:B------:R-:W-:Y:S01]  /*4560*/  FMUL R8, R8, c[0x0][0x188] ;  /* 0x0000620008087a20 */ /* 0x000fe20000400000 */
[----:B------:R-:W-:Y:S01]  /*4570*/  ISETP.GT.U32.AND.EX P0, PT, R69, RZ, PT, P0 ;  /* 0x000000ff4500720c */ /* 0x000fe20003f04100 */
[----:B------:R-:W-:Y:S01]  /*4580*/  FMUL R9, R9, c[0x0][0x188] ;  /* 0x0000620009097a20 */ /* 0x000fe20000400000 */
[C---:B------:R-:W-:Y:S01]  /*4590*/  ISETP.GE.U32.AND.EX P1, PT, R69.reuse, RZ, PT, P1 ;  /* 0x000000ff4500720c */ /* 0x040fe20003f26110 */
[----:B------:R-:W-:Y:S01]  /*45a0*/  FMUL R12, R10, c[0x0][0x188] ;  /* 0x000062000a0c7a20 */ /* 0x000fe20000400000 */
[----:B------:R-:W-:Y:S01]  /*45b0*/  ISETP.GT.U32.AND.EX P4, PT, R69, RZ, PT, P4 ;  /* 0x000000ff4500720c */ /* 0x000fe20003f84140 */
[----:B------:R-:W-:Y:S01]  /*45c0*/  IMAD.IADD R70, R70, 0x1, R198 ;  /* 0x0000000146467824 */ /* 0x000fe200078e02c6 */
[----:B------:R-:W-:-:S02]  /*45d0*/  FSEL R73, R73, -INF , !P3 ;  /* 0xff80000049497808 */ /* 0x000fc40005800000 */
[----:B------:R-:W-:Y:S02]  /*45e0*/  FSEL R10, R8, -INF , !P0 ;  /* 0xff800000080a7808 */ /* 0x000fe40004000000 */
[----:B------:R-:W-:Y:S02]  /*45f0*/  FSEL R72, R9, -INF , !P1 ;  /* 0xff80000009487808 */ /* 0x000fe40004800000 */
[----:B------:R-:W-:Y:S02]  /*4600*/  FSEL R12, R12, -INF , !P4 ;  /* 0xff8000000c0c7808 */ /* 0x000fe40006000000 */
[CC--:B------:R-:W-:Y:S02]  /*4610*/  ISETP.GT.U32.AND P3, PT, R5.reuse, R71.reuse, PT ;  /* 0x000000470500720c */ /* 0x0c0fe40003f64070 */
[C---:B------:R-:W-:Y:S02]  /*4620*/  ISETP.GE.U32.AND P0, PT, R5.reuse, R71, PT ;  /* 0x000000470500720c */ /* 0x040fe40003f06070 */
[----:B------:R-:W-:-:S02]  /*4630*/  ISETP.GT.U32.AND P1, PT, R5, R70, PT ;  /* 0x000000460500720c */ /* 0x000fc40003f24070 */
        /* <DEDUP_REMOVED lines=8> */
[C---:B------:R-:W-:Y:S02]  /*46c0*/  ISETP.GT.U32.AND.EX P1, PT, R69.reuse, RZ, PT, P1 ;  /* 0x000000ff4500720c */ /* 0x040fe40003f24110 */
[----:B------:R-:W-:Y:S01]  /*46d0*/  ISETP.GE.U32.AND.EX P4, PT, R69, RZ, PT, P4 ;  /* 0x000000ff4500720c */ /* 0x000fe20003f86140 */
[----:B------:R-:W-:Y:S01]  /*46e0*/  FMUL R69, R79, c[0x0][0x188] ;  /* 0x000062004f457a20 */ /* 0x000fe20000400000 */
[----:B------:R-:W-:-:S02]  /*46f0*/  FMNMX R131, R6, R83, !PT ;  /* 0x0000005306837209 */ /* 0x000fc40007800000 */
[----:B------:R-:W-:Y:S02]  /*4700*/  FSEL R11, R11, -INF , !P2 ;  /* 0xff8000000b0b7808 */ /* 0x000fe40005000000 */
[----:B------:R-:W-:Y:S02]  /*4710*/  FMNMX R129, R7, R82, !PT ;  /* 0x0000005207817209 */ /* 0x000fe40007800000 */
[----:B------:R-:W-:Y:S02]  /*4720*/  FSEL R74, R74, -INF , !P3 ;  /* 0xff8000004a4a7808 */ /* 0x000fe40005800000 */
[----:B------:R-:W-:Y:S02]  /*4730*/  FSEL R71, R71, -INF , !P0 ;  /* 0xff80000047477808 */ /* 0x000fe40004000000 */
[----:B------:R-:W-:Y:S02]  /*4740*/  FMNMX R128, R81, R80, !PT ;  /* 0x0000005051807209 */ /* 0x000fe40007800000 */
[----:B------:R-:W-:-:S02]  /*4750*/  FSEL R70, R70, -INF , !P1 ;  /* 0xff80000046467808 */ /* 0x000fc40004800000 */
[----:B------:R-:W-:Y:S02]  /*4760*/  FSEL R69, R69, -INF , !P4 ;  /* 0xff80000045457808 */ /* 0x000fe40006000000 */
[----:B------:R-:W-:Y:S01]  /*4770*/  FMNMX R127, R75, R73, !PT ;  /* 0x000000494b7f7209 */ /* 0x000fe20007800000 */
[----:B------:R-:W0:Y:S01]  /*4780*/  SHFL.BFLY PT, R135, R131, 0x2, 0x1f ;  /* 0x0c401f0083877f89 */ /* 0x000e2200000e0000 */
[----:B------:R-:W-:Y:S02]  /*4790*/  FMNMX R126, R10, R72, !PT ;  /* 0x000000480a7e7209 */ /* 0x000fe40007800000 */
[----:B------:R-:W-:Y:S01]  /*47a0*/  FMNMX R125, R12, R11, !PT ;  /* 0x0000000b0c7d7209 */ /* 0x000fe20007800000 */
[----:B------:R-:W1:Y:S01]  /*47b0*/  SHFL.BFLY PT, R130, R129, 0x2, 0x1f ;  /* 0x0c401f0081827f89 */ /* 0x000e6200000e0000 */
[----:B------:R-:W-:Y:S02]  /*47c0*/  FMNMX R124, R74, R71, !PT ;  /* 0x000000474a7c7209 */ /* 0x000fe40007800000 */
[----:B------:R-:W-:Y:S01]  /*47d0*/  FMNMX R79, R70, R69, !PT ;  /* 0x00000045464f7209 */ /* 0x000fe20007800000 */
[----:B------:R-:W2:Y:S04]  /*47e0*/  SHFL.BFLY PT, R9, R128, 0x2, 0x1f ;  /* 0x0c401f0080097f89 */ /* 0x000ea800000e0000 */
[----:B------:R-:W3:Y:S04]  /*47f0*/  SHFL.BFLY PT, R76, R127, 0x2, 0x1f ;  /* 0x0c401f007f4c7f89 */ /* 0x000ee800000e0000 */
[----:B------:R-:W4:Y:S04]  /*4800*/  SHFL.BFLY PT, R77, R126, 0x2, 0x1f ;  /* 0x0c401f007e4d7f89 */ /* 0x000f2800000e0000 */
[----:B------:R-:W5:Y:S04]  /*4810*/  SHFL.BFLY PT, R78, R125, 0x2, 0x1f ;  /* 0x0c401f007d4e7f89 */ /* 0x000f6800000e0000 */
[----:B------:R-:W5:Y:S04]  /*4820*/  SHFL.BFLY PT, R5, R124, 0x2, 0x1f ;  /* 0x0c401f007c057f89 */ /* 0x000f6800000e0000 */
[----:B------:R-:W5:Y:S01]  /*4830*/  SHFL.BFLY PT, R8, R79, 0x2, 0x1f ;  /* 0x0c401f004f087f89 */ /* 0x000f6200000e0000 */
[----:B0-----:R-:W-:-:S02]  /*4840*/  FMNMX R135, R131, R135, !PT ;  /* 0x0000008783877209 */ /* 0x001fc40007800000 */
[----:B-1----:R-:W-:Y:S02]  /*4850*/  FMNMX R130, R129, R130, !PT ;  /* 0x0000008281827209 */ /* 0x002fe40007800000 */
[----:B--2---:R-:W-:Y:S01]  /*4860*/  FMNMX R9, R128, R9, !PT ;  /* 0x0000000980097209 */ /* 0x004fe20007800000 */
[----:B------:R-:W0:Y:S01]  /*4870*/  SHFL.BFLY PT, R131, R135, 0x1, 0x1f ;  /* 0x0c201f0087837f89 */ /* 0x000e2200000e0000 */
[----:B---3--:R-:W-:-:S03]  /*4880*/  FMNMX R76, R127, R76, !PT ;  /* 0x0000004c7f4c7209 */ /* 0x008fc60007800000 */
[----:B------:R-:W1:Y:S01]  /*4890*/  SHFL.BFLY PT, R129, R130, 0x1, 0x1f ;  /* 0x0c201f0082817f89 */ /* 0x000e6200000e0000 */
[----:B----4-:R-:W-:-:S03]  /*48a0*/  FMNMX R77, R126, R77, !PT ;  /* 0x0000004d7e4d7209 */ /* 0x010fc60007800000 */
[----:B------:R-:W2:Y:S01]  /*48b0*/  SHFL.BFLY PT, R127, R9, 0x1, 0x1f ;  /* 0x0c201f00097f7f89 */ /* 0x000ea200000e0000 */
[----:B-----5:R-:W-:-:S03]  /*48c0*/  FMNMX R78, R125, R78, !PT ;  /* 0x0000004e7d4e7209 */ /* 0x020fc60007800000 */
[----:B------:R-:W3:Y:S01]  /*48d0*/  SHFL.BFLY PT, R126, R76, 0x1, 0x1f ;  /* 0x0c201f004c7e7f89 */ /* 0x000ee200000e0000 */
[----:B------:R-:W-:-:S03]  /*48e0*/  FMNMX R5, R124, R5, !PT ;  /* 0x000000057c057209 */ /* 0x000fc60007800000 */
[----:B------:R-:W4:Y:S01]  /*48f0*/  SHFL.BFLY PT, R125, R77, 0x1, 0x1f ;  /* 0x0c201f004d7d7f89 */ /* 0x000f2200000e0000 */
[----:B------:R-:W-:-:S03]  /*4900*/  FMNMX R128, R79, R8, !PT ;  /* 0x000000084f807209 */ /* 0x000fc60007800000 */
[----:B------:R-:W5:Y:S04]  /*4910*/  SHFL.BFLY PT, R124, R78, 0x1, 0x1f ;  /* 0x0c201f004e7c7f89 */ /* 0x000f6800000e0000 */
[----:B------:R-:W5:Y:S04]  /*4920*/  SHFL.BFLY PT, R79, R5, 0x1, 0x1f ;  /* 0x0c201f00054f7f89 */ /* 0x000f6800000e0000 */
[----:B------:R-:W5:Y:S01]  /*4930*/  SHFL.BFLY PT, R8, R128, 0x1, 0x1f ;  /* 0x0c201f0080087f89 */ /* 0x000f6200000e0000 */
[----:B0-----:R-:W-:-:S03]  /*4940*/  FMNMX R131, R135, R131, !PT ;  /* 0x0000008387837209 */ /* 0x001fc60007800000 */
[----:B------:R-:W-:Y:S01]  /*4950*/  BAR.SYNC.DEFER_BLOCKING 0x0 ;  /* 0x0000000000007b1d */ /* 0x000fe20000010000 */
[----:B-1----:R-:W-:Y:S02]  /*4960*/  FMNMX R129, R130, R129, !PT ;  /* 0x0000008182817209 */ /* 0x002fe40007800000 */
[----:B--2---:R-:W-:Y:S02]  /*4970*/  FMNMX R127, R9, R127, !PT ;  /* 0x0000007f097f7209 */ /* 0x004fe40007800000 */
[----:B---3--:R-:W-:Y:S02]  /*4980*/  FMNMX R126, R76, R126, !PT ;  /* 0x0000007e4c7e7209 */ /* 0x008fe40007800000 */
[----:B----4-:R-:W-:Y:S02]  /*4990*/  FMNMX R125, R77, R125, !PT ;  /* 0x0000007d4d7d7209 */ /* 0x010fe40007800000 */
[----:B-----5:R-:W-:Y:S02]  /*49a0*/  FMNMX R124, R78, R124, !PT ;  /* 0x0000007c4e7c7209 */ /* 0x020fe40007800000 */
[----:B------:R-:W-:-:S02]  /*49b0*/  FMNMX R79, R5, R79, !PT ;  /* 0x0000004f054f7209 */ /* 0x000fc40007800000 */
[----:B------:R-:W-:Y:S01]  /*49c0*/  FMNMX R8, R128, R8, !PT ;  /* 0x0000000880087209 */ /* 0x000fe20007800000 */
[----:B------:R-:W-:Y:S04]  /*49d0*/  @P6 STS [R205+0x8000], R131 ;  /* 0x00800083cd006388 */ /* 0x000fe80000000800 */
[----:B------:R-:W-:Y:S04]  /*49e0*/  @P6 STS [R203+0x8000], R129 ;  /* 0x00800081cb006388 */ /* 0x000fe80000000800 */
[----:B------:R-:W-:Y:S04]  /*49f0*/  @P6 STS [R201+0x8000], R127 ;  /* 0x0080007fc9006388 */ /* 0x000fe80000000800 */
[----:B------:R-:W-:Y:S04]  /*4a00*/  @P6 STS [R199+0x8000], R126 ;  /* 0x0080007ec7006388 */ /* 0x000fe80000000800 */
[----:B------:R-:W-:Y:S04]  /*4a10*/  @P6 STS [R197+0x8000], R125 ;  /* 0x0080007dc5006388 */ /* 0x000fe80000000800 */
[----:B------:R-:W-:Y:S04]  /*4a20*/  @P6 STS [R196+0x8000], R124 ;  /* 0x0080007cc4006388 */ /* 0x000fe80000000800 */
[----:B------:R-:W-:Y:S04]  /*4a30*/  @P6 STS [R195+0x8000], R79 ;  /* 0x0080004fc3006388 */ /* 0x000fe80000000800 */
[----:B------:R-:W-:Y:S04]  /*4a40*/  @P6 STS [R194+0x8000], R8 ;  /* 0x00800008c2006388 */ /* 0x000fe80000000800 */
[----:B------:R-:W-:Y:S06]  /*4a50*/  BAR.SYNC.DEFER_BLOCKING 0x0 ;  /* 0x0000000000007b1d */ /* 0x000fec0000010000 */
[----:B------:R-:W0:Y:S04]  /*4a60*/  LDS R5, [R0.X4+0x8000] ;  /* 0x0080000000057984 */ /* 0x000e280000004800 */
[----:B0-----:R-:W0:Y:S02]  /*4a70*/  SHFL.BFLY PT, R8, R5, 0x2, 0x1f ;  /* 0x0c401f0005087f89 */ /* 0x001e2400000e0000 */
[----:B0-----:R-:W-:-:S05]  /*4a80*/  FMNMX R8, R5, R8, !PT ;  /* 0x0000000805087209 */ /* 0x001fca0007800000 */
[----:B------:R-:W0:Y:S04]  /*4a90*/  SHFL.BFLY PT, R5, R8, 0x1, 0x1f ;  /* 0x0c201f0008057f89 */ /* 0x000e2800000e0000 */
[----:B------:R-:W1:Y:S04]  /*4aa0*/  S2R R200, SR_TID.X ;  /* 0x0000000000c87919 */ /* 0x000e680000002100 */
[----:B------:R-:W2:Y:S01]  /*4ab0*/  S2R R198, SR_TID.X ;  /* 0x0000000000c67919 */ /* 0x000ea20000002100 */
[----:B0-----:R-:W-:-:S05]  /*4ac0*/  FMNMX R5, R8, R5, !PT ;  /* 0x0000000508057209 */ /* 0x001fca0007800000 */
[----:B------:R-:W-:Y:S04]  /*4ad0*/  @!P5 STS [R0.X4+0x8000], R5 ;  /* 0x008000050000d388 */ /* 0x000fe80000004800 */
[----:B------:R-:W-:Y:S01]  /*4ae0*/  BAR.SYNC.DEFER_BLOCKING 0x0 ;  /* 0x0000000000007b1d */ /* 0x000fe20000010000 */
[----:B-1----:R-:W-:Y:S02]  /*4af0*/  LOP3.LUT R200, R200, 0x1c, RZ, 0xc0, !PT ;  /* 0x0000001cc8c87812 */ /* 0x002fe400078ec0ff */
[----:B--2---:R-:W-:Y:S02]  /*4b00*/  LOP3.LUT R204, R198, 0x1c, RZ, 0xc0, !PT ;  /* 0x0000001cc6cc7812 */ /* 0x004fe400078ec0ff */
[C---:B------:R-:W-:Y:S02]  /*4b10*/  LEA.HI R137, R200.reuse, 0x10, RZ, 0x1e ;  /* 0x00000010c8897811 */ /* 0x040fe400078ff0ff */
[----:B------:R-:W-:-:S02]  /*4b20*/  LEA.HI R136, R200, 0x18, RZ, 0x1e ;  /* 0x00000018c8887811 */ /* 0x000fc400078ff0ff */
[----:B------:R-:W0:Y:S04]  /*4b30*/  S2R R200, SR_TID.X ;  /* 0x0000000000c87919 */ /* 0x000e280000002100 */
[----:B------:R-:W1:Y:S04]  /*4b40*/  LDS R5, [R204.X4+0x8000] ;  /* 0x00800000cc057984 */ /* 0x000e680000004800 */
[----:B------:R-:W2:Y:S04]  /*4b50*/  LDS R77, [R252.X16+0x8000] ;  /* 0x00800000fc4d7984 */ /* 0x000ea8000000c800 */
[----:B------:R-:W3:Y:S01]  /*4b60*/  LDS R8, [R136.X16+0x8000] ;  /* 0x0080000088087984 */ /* 0x000ee2000000c800 */
[----:B0-----:R-:W-:-:S03]  /*4b70*/  LOP3.LUT R202, R200, 0x1c, RZ, 0xc0, !PT ;  /* 0x0000001cc8ca7812 */ /* 0x001fc600078ec0ff */
[----:B------:R0:W4:Y:S01]  /*4b80*/  LDS R76, [R137.X16+0x8000] ;  /* 0x00800000894c7984 */ /* 0x000122000000c800 */
[----:B------:R-:W-:Y:S02]  /*4b90*/  LOP3.LUT R200, R200, 0x1c, RZ, 0xc0, !PT ;  /* 0x0000001cc8c87812 */ /* 0x000fe400078ec0ff */
[----:B0-----:R-:W-:-:S05]  /*4ba0*/  LEA.HI R137, R202, 0x20, RZ, 0x1e ;  /* 0x00000020ca897811 */ /* 0x001fca00078ff0ff */
[----:B------:R0:W5:Y:S02]  /*4bb0*/  LDS R9, [R137.X16+0x8000] ;  /* 0x0080000089097984 */ /* 0x000164000000c800 */
[----:B0-----:R-:W-:Y:S02]  /*4bc0*/  LEA.HI R137, R200, 0x28, RZ, 0x1e ;  /* 0x00000028c8897811 */ /* 0x001fe400078ff0ff */
[----:B------:R-:W0:Y:S01]  /*4bd0*/  S2R R200, SR_TID.X ;  /* 0x0000000000c87919 */ /* 0x000e220000002100 */
[----:B-1----:R-:W-:-:S05]  /*4be0*/  FMNMX R5, R5, R68, !PT ;  /* 0x0000004405057209 */ /* 0x002fca0007800000 */
[----:B------:R-:W-:Y:S01]  /*4bf0*/  FADD R136, R6, -R5 ;  /* 0x8000000506887221 */ /* 0x000fe20000000000 */
[----:B--2---:R-:W-:Y:S02]  /*4c00*/  FMNMX R6, R77, R43, !PT ;  /* 0x0000002b4d067209 */ /* 0x004fe40007800000 */
[----:B------:R1:W2:Y:S01]  /*4c10*/  LDS R77, [R137.X16+0x8000] ;  /* 0x00800000894d7984 */ /* 0x0002a2000000c800 */
[----:B------:R-:W-:Y:S02]  /*4c20*/  LOP3.LUT R198, R198, 0x1c, RZ, 0xc0, !PT ;  /* 0x0000001cc6c67812 */ /* 0x000fe400078ec0ff */
[----:B---3--:R-:W-:Y:S02]  /*4c30*/  FMNMX R8, R8, R41, !PT ;  /* 0x0000002908087209 */ /* 0x008fe40007800000 */
[----:B------:R-:W-:Y:S02]  /*4c40*/  LEA.HI R79, R198, 0x38, RZ, 0x1e ;  /* 0x00000038c64f7811 */ /* 0x000fe400078ff0ff */
[----:B0-----:R-:W-:Y:S01]  /*4c50*/  LOP3.LUT R200, R200, 0x1c, RZ, 0xc0, !PT ;  /* 0x0000001cc8c87812 */ /* 0x001fe200078ec0ff */
[----:B------:R-:W-:-:S03]  /*4c60*/  FADD R78, R7, -R6 ;  /* 0x80000006074e7221 */ /* 0x000fc60000000000 */
[----:B-1----:R-:W-:Y:S01]  /*4c70*/  LEA.HI R137, R200, 0x30, RZ, 0x1e ;  /* 0x00000030c8897811 */ /* 0x002fe200078ff0ff */
[--C-:B------:R-:W-:Y:S01]  /*4c80*/  FADD R138, R75, -R8.reuse ;  /* 0x800000084b8a7221 */ /* 0x100fe20000000000 */
[----:B----4-:R-:W-:Y:S01]  /*4c90*/  FMNMX R7, R76, R42, !PT ;  /* 0x0000002a4c077209 */ /* 0x010fe20007800000 */
[----:B------:R-:W-:Y:S04]  /*4ca0*/  LDS R75, [R79.X16+0x8000] ;  /* 0x008000004f4b7984 */ /* 0x000fe8000000c800 */
[----:B------:R-:W0:Y:S01]  /*4cb0*/  LDS R76, [R137.X16+0x8000] ;  /* 0x00800000894c7984 */ /* 0x000e22000000c800 */
[----:B------:R-:W-:Y:S01]  /*4cc0*/  FADD R73, R73, -R8 ;  /* 0x8000000849497221 */ /* 0x000fe20000000000 */
[----:B-----5:R-:W-:-:S03]  /*4cd0*/  FMNMX R9, R9, R40, !PT ;  /* 0x0000002809097209 */ /* 0x020fc60007800000 */
[----:B------:R-:W-:Y:S02]  /*4ce0*/  FMUL R127, R73, 1.4426950216293334961 ;  /* 0x3fb8aa3b497f7820 */ /* 0x000fe40000400000 */
[----:B------:R-:W-:Y:S01]  /*4cf0*/  FADD R73, R10, -R9 ;  /* 0x800000090a497221 */ /* 0x000fe20000000000 */
[----:B--2---:R-:W-:-:S05]  /*4d00*/  FMNMX R10, R77, R134, !PT ;  /* 0x000000864d0a7209 */ /* 0x004fca0007800000 */
[----:B------:R-:W-:-:S04]  /*4d10*/  FADD R12, R12, -R10 ;  /* 0x8000000a0c0c7221 */ /* 0x000fc80000000000 */
[----:B------:R-:W-:Y:S02]  /*4d20*/  FMUL R135, R12, 1.4426950216293334961 ;  /* 0x3fb8aa3b0c877820 */ /* 0x000fe40000400000 */
[----:B------:R-:W-:-:S04]  /*4d30*/  FADD R12, R11, -R10 ;  /* 0x8000000a0b0c7221 */ /* 0x000fc80000000000 */
[----:B------:R-:W-:Y:S02]  /*4d40*/  FMUL R12, R12, 1.4426950216293334961 ;  /* 0x3fb8aa3b0c0c7820 */ /* 0x000fe40000400000 */
[----:B------:R-:W-:Y:S02]  /*4d50*/  FADD R83, R83, -R5 ;  /* 0x8000000553537221 */ /* 0x000fe40000000000 */
[----:B------:R-:W-:Y:S01]  /*4d60*/  FADD R82, R82, -R6 ;  /* 0x8000000652527221 */ /* 0x000fe20000000000 */
[----:B------:R1:W-:Y:S01]  /*4d70*/  MUFU.EX2 R130, R12 ;  /* 0x0000000c00827308 */ /* 0x0003e20000000800 */
[----:B------:R-:W-:Y:S01]  /*4d80*/  FMUL R136, R136, 1.4426950216293334961 ;  /* 0x3fb8aa3b88887820 */ /* 0x000fe20000400000 */
[----:B0-----:R-:W-:Y:S01]  /*4d90*/  FMNMX R11, R76, R133, !PT ;  /* 0x000000854c0b7209 */ /* 0x001fe20007800000 */
[--C-:B------:R-:W-:Y:S02]  /*4da0*/  FADD R81, R81, -R7.reuse ;  /* 0x8000000751517221 */ /* 0x100fe40000000000 */
[----:B------:R-:W-:-:S02]  /*4db0*/  FADD R80, R80, -R7 ;  /* 0x8000000750507221 */ /* 0x000fc40000000000 */
[----:B------:R-:W-:Y:S01]  /*4dc0*/  FMUL R83, R83, 1.4426950216293334961 ;  /* 0x3fb8aa3b53537820 */ /* 0x000fe20000400000 */
[----:B-1----:R-:W-:Y:S01]  /*4dd0*/  FMNMX R12, R75, R132, !PT ;  /* 0x000000844b0c7209 */ /* 0x002fe20007800000 */
[----:B------:R-:W-:Y:S02]  /*4de0*/  FADD R72, R72, -R9 ;  /* 0x8000000948487221 */ /* 0x000fe40000000000 */
[----:B------:R-:W-:Y:S02]  /*4df0*/  FMUL R78, R78, 1.4426950216293334961 ;  /* 0x3fb8aa3b4e4e7820 */ /* 0x000fe40000400000 */
[----:B------:R-:W-:Y:S02]  /*4e00*/  FMUL R82, R82, 1.4426950216293334961 ;  /* 0x3fb8aa3b52527820 */ /* 0x000fe40000400000 */
[----:B------:R-:W-:Y:S02]  /*4e10*/  FMUL R138, R138, 1.4426950216293334961 ;  /* 0x3fb8aa3b8a8a7820 */ /* 0x000fe40000400000 */
[----:B------:R-:W-:-:S02]  /*4e20*/  FMUL R81, R81, 1.4426950216293334961 ;  /* 0x3fb8aa3b51517820 */ /* 0x000fc40000400000 */
[----:B------:R-:W-:Y:S02]  /*4e30*/  FMUL R80, R80, 1.4426950216293334961 ;  /* 0x3fb8aa3b50507820 */ /* 0x000fe40000400000 */
[--C-:B------:R-:W-:Y:S02]  /*4e40*/  FADD R74, R74, -R11.reuse ;  /* 0x8000000b4a4a7221 */ /* 0x100fe40000000000 */
[----:B------:R-:W-:Y:S01]  /*4e50*/  FADD R71, R71, -R11 ;  /* 0x8000000b47477221 */ /* 0x000fe20000000000 */
[----:B------:R-:W-:Y:S01]  /*4e60*/  MUFU.EX2 R136, R136 ;  /* 0x0000008800887308 */ /* 0x000fe20000000800 */
[--C-:B------:R-:W-:Y:S02]  /*4e70*/  FADD R70, R70, -R12.reuse ;  /* 0x8000000c46467221 */ /* 0x100fe40000000000 */
[----:B------:R-:W-:Y:S02]  /*4e80*/  FADD R69, R69, -R12 ;  /* 0x8000000c45457221 */ /* 0x000fe40000000000 */
[----:B------:R-:W-:-:S02]  /*4e90*/  FMUL R73, R73, 1.4426950216293334961 ;  /* 0x3fb8aa3b49497820 */ /* 0x000fc40000400000 */
[----:B------:R-:W-:Y:S01]  /*4ea0*/  FMUL R72, R72, 1.4426950216293334961 ;  /* 0x3fb8aa3b48487820 */ /* 0x000fe20000400000 */
[----:B------:R-:W0:Y:S01]  /*4eb0*/  MUFU.EX2 R158, R83 ;  /* 0x00000053009e7308 */ /* 0x000e220000000800 */
[----:B------:R-:W-:Y:S02]  /*4ec0*/  FMUL R74, R74, 1.4426950216293334961 ;  /* 0x3fb8aa3b4a4a7820 */ /* 0x000fe40000400000 */
[----:B------:R-:W-:Y:S02]  /*4ed0*/  FMUL R71, R71, 1.4426950216293334961 ;  /* 0x3fb8aa3b47477820 */ /* 0x000fe40000400000 */
[----:B------:R-:W-:-:S03]  /*4ee0*/  FMUL R70, R70, 1.4426950216293334961 ;  /* 0x3fb8aa3b46467820 */ /* 0x000fc60000400000 */
[----:B------:R-:W-:Y:S01]  /*4ef0*/  MUFU.EX2 R156, R78 ;  /* 0x0000004e009c7308 */ /* 0x000fe20000000800 */
[----:B------:R-:W-:-:S07]  /*4f00*/  FMUL R69, R69, 1.4426950216293334961 ;  /* 0x3fb8aa3b45457820 */ /* 0x000fce0000400000 */
[----:B------:R-:W1:Y:S08]  /*4f10*/  MUFU.EX2 R155, R82 ;  /* 0x00000052009b7308 */ /* 0x000e700000000800 */
[----:B------:R1:W-:Y:S08]  /*4f20*/  MUFU.EX2 R157, R81 ;  /* 0x00000051009d7308 */ /* 0x0003f00000000800 */
[----:B------:R-:W2:Y:S08]  /*4f30*/  MUFU.EX2 R154, R80 ;  /* 0x00000050009a7308 */ /* 0x000eb00000000800 */
[----:B------:R-:W-:Y:S08]  /*4f40*/  MUFU.EX2 R138, R138 ;  /* 0x0000008a008a7308 */ /* 0x000ff00000000800 */
[----:B------:R-:W3:Y:S08]  /*4f50*/  MUFU.EX2 R127, R127 ;  /* 0x0000007f007f7308 */ /* 0x000ef00000000800 */
[----:B------:R-:W-:Y:S08]  /*4f60*/  MUFU.EX2 R137, R73 ;  /* 0x0000004900897308 */ /* 0x000ff00000000800 */
[----:B------:R-:W4:Y:S08]  /*4f70*/  MUFU.EX2 R131, R72 ;  /* 0x0000004800837308 */ /* 0x000f300000000800 */
[----:B------:R-:W5:Y:S08]  /*4f80*/  MUFU.EX2 R135, R135 ;  /* 0x0000008700877308 */ /* 0x000f700000000800 */
[----:B------:R-:W-:Y:S08]  /*4f90*/  MUFU.EX2 R139, R74 ;  /* 0x0000004a008b7308 */ /* 0x000ff00000000800 */
[----:B------:R-:W0:Y:S08]  /*4fa0*/  MUFU.EX2 R129, R71 ;  /* 0x0000004700817308 */ /* 0x000e300000000800 */
[----:B------:R-:W-:Y:S08]  /*4fb0*/  MUFU.EX2 R147, R70 ;  /* 0x0000004600937308 */ /* 0x000ff00000000800 */
[----:B------:R-:W5:Y:S01]  /*4fc0*/  MUFU.EX2 R128, R69 ;  /* 0x0000004500807308 */ /* 0x000f620000000800 */
[----:B0-----:R-:W-:-:S02]  /*4fd0*/  FADD R83, R136, R158 ;  /* 0x0000009e88537221 */ /* 0x001fc40000000000 */
[----:B-1----:R-:W-:Y:S02]  /*4fe0*/  FADD R81, R156, R155 ;  /* 0x0000009b9c517221 */ /* 0x002fe40000000000 */
[----:B--2---:R-:W-:Y:S02]  /*4ff0*/  FADD R80, R157, R154 ;  /* 0x0000009a9d507221 */ /* 0x004fe40000000000 */
[----:B---3--:R-:W-:Y:S01]  /*5000*/  FADD R79, R138, R127 ;  /* 0x0000007f8a4f7221 */ /* 0x008fe20000000000 */
[----:B------:R-:W0:Y:S01]  /*5010*/  SHFL.BFLY PT, R124, R83, 0x2, 0x1f ;  /* 0x0c401f00537c7f89 */ /* 0x000e2200000e0000 */
[----:B----4-:R-:W-:Y:S02]  /*5020*/  FADD R78, R137, R131 ;  /* 0x00000083894e7221 */ /* 0x010fe40000000000 */
[----:B-----5:R-:W-:Y:S01]  /*5030*/  FADD R77, R135, R130 ;  /* 0x00000082874d7221 */ /* 0x020fe20000000000 */
[----:B------:R-:W1:Y:S01]  /*5040*/  SHFL.BFLY PT, R82, R81, 0x2, 0x1f ;  /* 0x0c401f0051527f89 */ /* 0x000e6200000e0000 */
[----:B------:R-:W-:-:S02]  /*5050*/  FADD R76, R139, R129 ;  /* 0x000000818b4c7221 */ /* 0x000fc40000000000 */
[----:B------:R-:W-:Y:S01]  /*5060*/  FADD R75, R147, R128 ;  /* 0x00000080934b7221 */ /* 0x000fe20000000000 */
[----:B------:R-:W2:Y:S04]  /*5070*/  SHFL.BFLY PT, R71, R80, 0x2, 0x1f ;  /* 0x0c401f0050477f89 */ /* 0x000ea800000e0000 */
[----:B------:R-:W3:Y:S04]  /*5080*/  SHFL.BFLY PT, R72, R79, 0x2, 0x1f ;  /* 0x0c401f004f487f89 */ /* 0x000ee800000e0000 */
[----:B------:R-:W4:Y:S04]  /*5090*/  SHFL.BFLY PT, R73, R78, 0x2, 0x1f ;  /* 0x0c401f004e497f89 */ /* 0x000f2800000e0000 */
[----:B------:R-:W5:Y:S04]  /*50a0*/  SHFL.BFLY PT, R74, R77, 0x2, 0x1f ;  /* 0x0c401f004d4a7f89 */ /* 0x000f6800000e0000 */
[----:B------:R-:W5:Y:S04]  /*50b0*/  SHFL.BFLY PT, R69, R76, 0x2, 0x1f ;  /* 0x0c401f004c457f89 */ /* 0x000f6800000e0000 */
[----:B------:R-:W5:Y:S01]  /*50c0*/  SHFL.BFLY PT, R70, R75, 0x2, 0x1f ;  /* 0x0c401f004b467f89 */ /* 0x000f6200000e0000 */
[----:B0-----:R-:W-:-:S02]  /*50d0*/  FADD R124, R83, R124 ;  /* 0x0000007c537c7221 */ /* 0x001fc40000000000 */
[----:B-1----:R-:W-:Y:S02]  /*50e0*/  FADD R82, R81, R82 ;  /* 0x0000005251527221 */ /* 0x002fe40000000000 */
[----:B--2---:R-:W-:Y:S01]  /*50f0*/  FADD R71, R80, R71 ;  /* 0x0000004750477221 */ /* 0x004fe20000000000 */
[----:B------:R-:W0:Y:S01]  /*5100*/  SHFL.BFLY PT, R83, R124, 0x1, 0x1f ;  /* 0x0c201f007c537f89 */ /* 0x000e2200000e0000 */
[----:B---3--:R-:W-:-:S03]  /*5110*/  FADD R72, R79, R72 ;  /* 0x000000484f487221 */ /* 0x008fc60000000000 */
[----:B------:R-:W1:Y:S01]  /*5120*/  SHFL.BFLY PT, R81, R82, 0x1, 0x1f ;  /* 0x0c201f0052517f89 */ /* 0x000e6200000e0000 */
[----:B----4-:R-:W-:-:S03]  /*5130*/  FADD R73, R78, R73 ;  /* 0x000000494e497221 */ /* 0x010fc60000000000 */
[----:B------:R-:W2:Y:S01]  /*5140*/  SHFL.BFLY PT, R79, R71, 0x1, 0x1f ;  /* 0x0c201f00474f7f89 */ /* 0x000ea200000e0000 */
[----:B-----5:R-:W-:-:S03]  /*5150*/  FADD R74, R77, R74 ;  /* 0x0000004a4d4a7221 */ /* 0x020fc60000000000 */
[----:B------:R-:W3:Y:S01]  /*5160*/  SHFL.BFLY PT, R78, R72, 0x1, 0x1f ;  /* 0x0c201f00484e7f89 */ /* 0x000ee200000e0000 */
[----:B------:R-:W-:-:S03]  /*5170*/  FADD R69, R76, R69 ;  /* 0x000000454c457221 */ /* 0x000fc60000000000 */
[----:B------:R-:W4:Y:S01]  /*5180*/  SHFL.BFLY PT, R77, R73, 0x1, 0x1f ;  /* 0x0c201f00494d7f89 */ /* 0x000f2200000e0000 */
[----:B------:R-:W-:-:S03]  /*5190*/  FADD R80, R75, R70 ;  /* 0x000000464b507221 */ /* 0x000fc60000000000 */
[----:B------:R-:W5:Y:S04]  /*51a0*/  SHFL.BFLY PT, R76, R74, 0x1, 0x1f ;  /* 0x0c201f004a4c7f89 */ /* 0x000f6800000e0000 */
[----:B------:R-:W5:Y:S04]  /*51b0*/  SHFL.BFLY PT, R75, R69, 0x1, 0x1f ;  /* 0x0c201f00454b7f89 */ /* 0x000f6800000e0000 */
[----:B------:R-:W5:Y:S01]  /*51c0*/  SHFL.BFLY PT, R70, R80, 0x1, 0x1f ;  /* 0x0c201f0050467f89 */ /* 0x000f6200000e0000 */
[----:B0-----:R-:W-:-:S03]  /*51d0*/  FADD R83, R124, R83 ;  /* 0x000000537c537221 */ /* 0x001fc60000000000 */
[----:B------:R-:W-:Y:S01]  /*51e0*/  BAR.SYNC.DEFER_BLOCKING 0x0 ;  /* 0x0000000000007b1d */ /* 0x000fe20000010000 */
[----:B-1----:R-:W-:Y:S02]  /*51f0*/  FADD R81, R82, R81 ;  /* 0x0000005152517221 */ /* 0x002fe40000000000 */
[----:B--2---:R-:W-:Y:S02]  /*5200*/  FADD R79, R71, R79 ;  /* 0x0000004f474f7221 */ /* 0x004fe40000000000 */
[----:B---3--:R-:W-:Y:S02]  /*5210*/  FADD R78, R72, R78 ;  /* 0x0000004e484e7221 */ /* 0x008fe40000000000 */
[----:B----4-:R-:W-:Y:S02]  /*5220*/  FADD R77, R73, R77 ;  /* 0x0000004d494d7221 */ /* 0x010fe40000000000 */
[----:B-----5:R-:W-:Y:S02]  /*5230*/  FADD R76, R74, R76 ;  /* 0x0000004c4a4c7221 */ /* 0x020fe40000000000 */
[----:B------:R-:W-:-:S02]  /*5240*/  FADD R75, R69, R75 ;  /* 0x0000004b454b7221 */ /* 0x000fc40000000000 */
[----:B------:R-:W-:Y:S01]  /*5250*/  FADD R70, R80, R70 ;  /* 0x0000004650467221 */ /* 0x000fe20000000000 */
        /* <DEDUP_REMOVED lines=11> */
[----:B0-----:R-:W-:-:S05]  /*5310*/  FADD R69, R69, R70 ;  /* 0x0000004645457221 */ /* 0x001fca0000000000 */
[----:B------:R-:W0:Y:S02]  /*5320*/  SHFL.BFLY PT, R70, R69, 0x1, 0x1f ;  /* 0x0c201f0045467f89 */ /* 0x000e2400000e0000 */
[----:B0-----:R-:W-:-:S05]  /*5330*/  FADD R69, R69, R70 ;  /* 0x0000004645457221 */ /* 0x001fca0000000000 */
[----:B------:R0:W-:Y:S04]  /*5340*/  @!P5 STS [R0.X4+0x8000], R69 ;  /* 0x008000450000d388 */ /* 0x0001e80000004800 */
[----:B------:R-:W-:Y:S01]  /*5350*/  BAR.SYNC.DEFER_BLOCKING 0x0 ;  /* 0x0000000000007b1d */ /* 0x000fe20000010000 */
[----:B------:R-:W-:-:S04]  /*5360*/  IMAD.WIDE R70, R22, 0x2, R218 ;  /* 0x0000000216467825 */ /* 0x000fc800078e02da */
[----:B------:R-:W-:-:S04]  /*5370*/  IMAD.WIDE R74, R22, 0x2, R216 ;  /* 0x00000002164a7825 */ /* 0x000fc800078e02d8 */
[----:B------:R-:W-:-:S04]  /*5380*/  IMAD.WIDE R76, R22, 0x2, R208 ;  /* 0x00000002164c7825 */ /* 0x000fc800078e02d0 */
[C---:B------:R-:W-:Y:S01]  /*5390*/  IMAD.WIDE R78, R22.reuse, 0x2, R212 ;  /* 0x00000002164e7825 */ /* 0x040fe200078e02d4 */
[----:B------:R1:W2:Y:S04]  /*53a0*/  LDG.E.U16 R71, [R70.64] ;  /* 0x0000000646477981 */ /* 0x0002a8000c1e1500 */
[----:B------:R3:W4:Y:S04]  /*53b0*/  LDG.E.U16 R83, [R76.64] ;  /* 0x000000064c537981 */ /* 0x000728000c1e1500 */
[----:B0-----:R0:W5:Y:S04]  /*53c0*/  LDG.E.U16 R69, [R78.64] ;  /* 0x000000064e457981 */ /* 0x001168000c1e1500 */
[----:B-1----:R1:W2:Y:S01]  /*53d0*/  LDG.E.U16 R70, [R74.64] ;  /* 0x000000064a467981 */ /* 0x0022a2000c1e1500 */
[----:B---3--:R-:W-:-:S03]  /*53e0*/  IMAD.WIDE R76, R22, 0x2, R188 ;  /* 0x00000002164c7825 */ /* 0x008fc600078e02bc */
[----:B------:R3:W3:Y:S01]  /*53f0*/  LDS R240, [R204.X4+0x8000] ;  /* 0x00800000ccf07984 */ /* 0x0006e20000004800 */
[----:B0-----:R-:W-:-:S03]  /*5400*/  IMAD.WIDE R78, R22, 0x2, R190 ;  /* 0x00000002164e7825 */ /* 0x001fc600078e02be */
[----:B------:R0:W2:Y:S01]  /*5410*/  LDG.E.U16 R80, [R76.64] ;  /* 0x000000064c507981 */ /* 0x0000a2000c1e1500 */
[----:B-1----:R-:W-:-:S03]  /*5420*/  IMAD.WIDE R74, R22, 0x2, R192 ;  /* 0x00000002164a7825 */ /* 0x002fc600078e02c0 */
[----:B------:R1:W2:Y:S04]  /*5430*/  LDG.E.U16 R81, [R78.64] ;  /* 0x000000064e517981 */ /* 0x0002a8000c1e1500 */
[----:B------:R1:W2:Y:S01]  /*5440*/  LDG.E.U16 R82, [R74.64] ;  /* 0x000000064a527981 */ /* 0x0002a2000c1e1500 */
[----:B0-----:R-:W-:-:S03]  /*5450*/  IMAD.WIDE R76, R22, 0x2, R182 ;  /* 0x00000002164c7825 */ /* 0x001fc600078e02b6 */
[----:B------:R-:W0:Y:S04]  /*5460*/  LDS R225, [R252.X16+0x8000] ;  /* 0x00800000fce17984 */ /* 0x000e28000000c800 */
[----:B------:R3:W2:Y:S01]  /*5470*/  LDG.E.U16 R77, [R76.64] ;  /* 0x000000064c4d7981 */ /* 0x0006a2000c1e1500 */
[----:B-1----:R-:W-:-:S05]  /*5480*/  IMAD.WIDE R74, R22, 0x2, R186 ;  /* 0x00000002164a7825 */ /* 0x002fca00078e02ba */
[----:B------:R1:W2:Y:S01]  /*5490*/  LDG.E.U16 R79, [R74.64] ;  /* 0x000000064a4f7981 */ /* 0x0002a2000c1e1500 */
[----:B------:R-:W-:-:S04]  /*54a0*/  IMAD.WIDE R150, R22, 0x2, R176 ;  /* 0x0000000216967825 */ /* 0x000fc800078e02b0 */
[----:B-1----:R-:W-:-:S05]  /*54b0*/  IMAD.WIDE R74, R22, 0x2, R180 ;  /* 0x00000002164a7825 */ /* 0x002fca00078e02b4 */
[----:B---3--:R1:W3:Y:S01]  /*54c0*/  LDG.E.U16 R76, [R74.64] ;  /* 0x000000064a4c7981 */ /* 0x0082e2000c1e1500 */
[----:B------:R-:W-:-:S04]  /*54d0*/  IMAD.WIDE R148, R22, 0x2, R184 ;  /* 0x0000000216947825 */ /* 0x000fc800078e02b8 */
[C---:B------:R-:W-:Y:S01]  /*54e0*/  IMAD.WIDE R72, R22.reuse, 0x2, R214 ;  /* 0x0000000216487825 */ /* 0x040fe200078e02d6 */
[----:B------:R0:W2:Y:S03]  /*54f0*/  LDG.E.U16 R78, [R148.64] ;  /* 0x00000006944e7981 */ /* 0x0000a6000c1e1500 */
[C---:B-1----:R-:W-:Y:S02]  /*5500*/  IMAD.WIDE R74, R22.reuse, 0x2, R178 ;  /* 0x00000002164a7825 */ /* 0x042fe400078e02b2 */
[----:B------:R1:W2:Y:S04]  /*5510*/  LDG.E.U16 R72, [R72.64] ;  /* 0x0000000648487981 */ /* 0x0002a8000c1e1500 */
[----:B------:R1:W2:Y:S01]  /*5520*/  LDG.E.U16 R75, [R74.64] ;  /* 0x000000064a4b7981 */ /* 0x0002a2000c1e1500 */
[----:B0-----:R-:W-:-:S05]  /*5530*/  IMAD.WIDE R148, R22, 0x2, R174 ;  /* 0x0000000216947825 */ /* 0x001fca00078e02ae */
[----:B-1----:R0:W2:Y:S04]  /*5540*/  LDG.E.U16 R73, [R148.64] ;  /* 0x0000000694497981 */ /* 0x0020a8000c1e1500 */
[----:B------:R1:W2:Y:S02]  /*5550*/  LDG.E.U16 R74, [R150.64] ;  /* 0x00000006964a7981 */ /* 0x0002a4000c1e1500 */
[----:B-1----:R-:W-:-:S05]  /*5560*/  IMAD.WIDE R150, R22, 0x2, R170 ;  /* 0x0000000216967825 */ /* 0x002fca00078e02aa */
[----:B------:R1:W2:Y:S01]  /*5570*/  LDG.E.U16 R126, [R150.64] ;  /* 0x00000006967e7981 */ /* 0x0002a2000c1e1500 */
[----:B0-----:R-:W-:-:S05]  /*5580*/  IMAD.WIDE R148, R22, 0x2, R168 ;  /* 0x0000000216947825 */ /* 0x001fca00078e02a8 */
[----:B------:R0:W2:Y:S01]  /*5590*/  LDG.E.U16 R159, [R148.64] ;  /* 0x00000006949f7981 */ /* 0x0000a2000c1e1500 */
[----:B-1----:R-:W-:-:S05]  /*55a0*/  IMAD.WIDE R150, R22, 0x2, R164 ;  /* 0x0000000216967825 */ /* 0x002fca00078e02a4 */
[----:B------:R1:W2:Y:S01]  /*55b0*/  LDG.E.U16 R200, [R150.64] ;  /* 0x0000000696c87981 */ /* 0x0002a2000c1e1500 */
[----:B0-----:R-:W-:-:S04]  /*55c0*/  IMAD.WIDE R148, R22, 0x2, R166 ;  /* 0x0000000216947825 */ /* 0x001fc800078e02a6 */
[C---:B------:R-:W-:Y:S01]  /*55d0*/  IMAD.WIDE R124, R22.reuse, 0x2, R210 ;  /* 0x00000002167c7825 */ /* 0x040fe200078e02d2 */
[----:B------:R0:W2:Y:S03]  /*55e0*/  LDG.E.U16 R198, [R148.64] ;  /* 0x0000000694c67981 */ /* 0x0000a6000c1e1500 */
[C---:B-1----:R-:W-:Y:S02]  /*55f0*/  IMAD.WIDE R150, R22.reuse, 0x2, R26 ;  /* 0x0000000216967825 */ /* 0x042fe400078e021a */
[----:B------:R1:W3:Y:S02]  /*5600*/  LDG.E.U16 R124, [R124.64] ;  /* 0x000000067c7c7981 */ /* 0x0002e4000c1e1500 */
[C---:B------:R-:W-:Y:S02]  /*5610*/  IMAD.WIDE R152, R22.reuse, 0x2, R172 ;  /* 0x0000000216987825 */ /* 0x040fe400078e02ac */
[----:B------:R1:W3:Y:S02]  /*5620*/  LDG.E.U16 R206, [R150.64] ;  /* 0x0000000696ce7981 */ /* 0x0002e4000c1e1500 */
[----:B0-----:R-:W-:-:S02]  /*5630*/  IMAD.WIDE R148, R22, 0x2, R160 ;  /* 0x0000000216947825 */ /* 0x001fc400078e02a0 */
[----:B-1----:R0:W3:Y:S02]  /*5640*/  LDG.E.U16 R125, [R152.64] ;  /* 0x00000006987d7981 */ /* 0x0020e4000c1e1500 */
[----:B------:R-:W-:Y:S02]  /*5650*/  FADD R150, -R5, R68 ;  /* 0x0000004405967221 */ /* 0x000fe40000000100 */
[----:B------:R1:W4:Y:S02]  /*5660*/  LDG.E.U16 R204, [R148.64] ;  /* 0x0000000694cc7981 */ /* 0x000324000c1e1500 */
[----:B------:R-:W-:Y:S02]  /*5670*/  FMUL R150, R150, 1.4426950216293334961 ;  /* 0x3fb8aa3b96967820 */ /* 0x000fe40000400000 */
[C---:B0-----:R-:W-:Y:S02]  /*5680*/  IMAD.WIDE R152, R22.reuse, 0x2, R162 ;  /* 0x0000000216987825 */ /* 0x041fe400078e02a2 */
[----:B------:R0:W0:Y:S02]  /*5690*/  MUFU.EX2 R224, R150 ;  /* 0x0000009600e07308 */ /* 0x0000240000000800 */
[C---:B-1----:R-:W-:Y:S01]  /*56a0*/  IMAD.WIDE R148, R22.reuse, 0x2, R30 ;  /* 0x0000000216947825 */ /* 0x042fe200078e021e */
[----:B------:R1:W4:Y:S04]  /*56b0*/  LDG.E.U16 R202, [R152.64] ;  /* 0x0000000698ca7981 */ /* 0x000328000c1e1500 */
[----:B------:R0:W4:Y:S02]  /*56c0*/  LDG.E.U16 R68, [R148.64] ;  /* 0x0000000694447981 */ /* 0x000124000c1e1500 */
[----:B0-----:R-:W-:-:S04]  /*56d0*/  IMAD.WIDE R150, R22, 0x2, R34 ;  /* 0x0000000216967825 */ /* 0x001fc800078e0222 */
[C---:B-1----:R-:W-:Y:S02]  /*56e0*/  IMAD.WIDE R152, R22.reuse, 0x2, R28 ;  /* 0x0000000216987825 */ /* 0x042fe400078e021c */
[----:B------:R0:W4:Y:S02]  /*56f0*/  LDG.E.U16 R151, [R150.64] ;  /* 0x0000000696977981 */ /* 0x000124000c1e1500 */
[----:B------:R-:W-:Y:S02]  /*5700*/  IMAD.WIDE R148, R22, 0x2, R32 ;  /* 0x0000000216947825 */ /* 0x000fe400078e0220 */
[----:B------:R1:W4:Y:S02]  /*5710*/  LDG.E.U16 R152, [R152.64] ;  /* 0x0000000698987981 */ /* 0x000324000c1e1500 */
[----:B0-----:R-:W-:-:S04]  /*5720*/  FADD R150, -R6, R43 ;  /* 0x0000002b06967221 */ /* 0x001fc80000000100 */
[----:B------:R-:W-:Y:S01]  /*5730*/  FMUL R150, R150, 1.4426950216293334961 ;  /* 0x3fb8aa3b96967820 */ /* 0x000fe20000400000 */
[----:B-1----:R0:W4:Y:S02]  /*5740*/  LDG.E.U16 R153, [R148.64] ;  /* 0x0000000694997981 */ /* 0x002124000c1e1500 */
[----:B0-----:R-:W-:-:S03]  /*5750*/  IMAD.WIDE R148, R22, 0x2, R36 ;  /* 0x0000000216947825 */ /* 0x001fc600078e0224 */
[----:B------:R-:W0:Y:S02]  /*5760*/  MUFU.EX2 R150, R150 ;  /* 0x0000009600967308 */ /* 0x000e240000000800 */
[----:B------:R1:W4:Y:S02]  /*5770*/  LDG.E.U16 R207, [R148.64] ;  /* 0x0000000694cf7981 */ /* 0x000324000c1e1500 */
[----:B-1----:R-:W-:-:S05]  /*5780*/  IMAD.WIDE R148, R22, 0x2, R38 ;  /* 0x0000000216947825 */ /* 0x002fca00078e0226 */
[----:B------:R1:W4:Y:S01]  /*5790*/  LDG.E.U16 R43, [R148.64] ;  /* 0x00000006942b7981 */ /* 0x000322000c1e1500 */
[C---:B------:R-:W-:Y:S02]  /*57a0*/  FFMA R4, R224.reuse, R4, R240 ;  /* 0x00000004e0047223 */ /* 0x040fe400000000f0 */
[C---:B------:R-:W-:Y:S02]  /*57b0*/  FMUL R52, R224.reuse, R52 ;  /* 0x00000034e0347220 */ /* 0x040fe40000400000 */
[----:B------:R-:W-:Y:S02]  /*57c0*/  FMUL R53, R224, R53 ;  /* 0x00000035e0357220 */ /* 0x000fe40000400000 */
[----:B-1----:R-:W-:-:S04]  /*57d0*/  IMAD.WIDE R148, R22, 0x2, R140 ;  /* 0x0000000216947825 */ /* 0x002fc800078e028c */
[C---:B------:R-:W-:Y:S02]  /*57e0*/  FMUL R48, R224.reuse, R48 ;  /* 0x00000030e0307220 */ /* 0x040fe40000400000 */
[C---:B------:R-:W-:Y:S02]  /*57f0*/  FMUL R49, R224.reuse, R49 ;  /* 0x00000031e0317220 */ /* 0x040fe40000400000 */
[C---:B------:R-:W-:Y:S02]  /*5800*/  FMUL R44, R224.reuse, R44 ;  /* 0x0000002ce02c7220 */ /* 0x040fe40000400000 */
[C---:B------:R-:W-:Y:S02]  /*5810*/  FMUL R45, R224.reuse, R45 ;  /* 0x0000002de02d7220 */ /* 0x040fe40000400000 */
[C---:B------:R-:W-:Y:S02]  /*5820*/  FMUL R120, R224.reuse, R120 ;  /* 0x00000078e0787220 */ /* 0x040fe40000400000 */
[----:B------:R-:W-:-:S02]  /*5830*/  FMUL R121, R224, R121 ;  /* 0x00000079e0797220 */ /* 0x000fc40000400000 */
[----:B------:R1:W4:Y:S01]  /*5840*/  LDG.E.U16 R224, [R148.64] ;  /* 0x0000000694e07981 */ /* 0x000322000c1e1500 */
[----:B0-----:R-:W-:Y:S02]  /*5850*/  FFMA R13, R150, R13, R225 ;  /* 0x0000000d960d7223 */ /* 0x001fe400000000e1 */
[----:B-1----:R-:W-:-:S05]  /*5860*/  IMAD.WIDE R148, R22, 0x2, R142 ;  /* 0x0000000216947825 */ /* 0x002fca00078e028e */
[----:B------:R0:W4:Y:S04]  /*5870*/  LDG.E.U16 R225, [R148.64] ;  /* 0x0000000694e17981 */ /* 0x000128000c1e1500 */
[----:B------:R-:W0:Y:S01]  /*5880*/  S2R R240, SR_TID.X ;  /* 0x0000000000f07919 */ /* 0x000e220000002100 */
[C---:B------:R-:W-:Y:S02]  /*5890*/  FMUL R54, R150.reuse, R54 ;  /* 0x0000003696367220 */ /* 0x040fe40000400000 */
[C---:B------:R-:W-:Y:S02]  /*58a0*/  FMUL R55, R150.reuse, R55 ;  /* 0x0000003796377220 */ /* 0x040fe40000400000 */
[C---:B------:R-:W-:Y:S02]  /*58b0*/  FMUL R50, R150.reuse, R50 ;  /* 0x0000003296327220 */ /* 0x040fe40000400000 */
[----:B------:R-:W-:Y:S01]  /*58c0*/  FMUL R51, R150, R51 ;  /* 0x0000003396337220 */ /* 0x000fe20000400000 */
[----:B0-----:R-:W-:-:S04]  /*58d0*/  LOP3.LUT R149, R240, 0x1c, RZ, 0xc0, !PT ;  /* 0x0000001cf0957812 */ /* 0x001fc800078ec0ff */
[----:B------:R-:W-:Y:S02]  /*58e0*/  LEA.HI R149, R149, 0x10, RZ, 0x1e ;  /* 0x0000001095957811 */ /* 0x000fe400078ff0ff */
[----:B------:R-:W-:-:S04]  /*58f0*/  LOP3.LUT R240, R240, 0x1c, RZ, 0xc0, !PT ;  /* 0x0000001cf0f07812 */ /* 0x000fc800078ec0ff */
[----:B------:R-:W0:Y:S01]  /*5900*/  LDS R149, [R149.X16+0x8000] ;  /* 0x0080000095957984 */ /* 0x000e22000000c800 */
[C---:B------:R-:W-:Y:S02]  /*5910*/  FMUL R46, R150.reuse, R46 ;  /* 0x0000002e962e7220 */ /* 0x040fe40000400000 */
[C---:B------:R-:W-:Y:S02]  /*5920*/  FMUL R47, R150.reuse, R47 ;  /* 0x0000002f962f7220 */ /* 0x040fe40000400000 */
[C---:B------:R-:W-:Y:S02]  /*5930*/  FMUL R122, R150.reuse, R122 ;  /* 0x0000007a967a7220 */ /* 0x040fe40000400000 */
[----:B------:R-:W-:Y:S01]  /*5940*/  FMUL R123, R150, R123 ;  /* 0x0000007b967b7220 */ /* 0x000fe20000400000 */
[----:B------:R-:W-:Y:S02]  /*5950*/  LEA.HI R150, R240, 0x18, RZ, 0x1e ;  /* 0x00000018f0967811 */ /* 0x000fe400078ff0ff */
[----:B------:R-:W1:Y:S01]  /*5960*/  S2R R240, SR_TID.X ;  /* 0x0000000000f07919 */ /* 0x000e620000002100 */
[----:B------:R-:W-:-:S04]  /*5970*/  FADD R42, -R7, R42 ;  /* 0x0000002a072a7221 */ /* 0x000fc80000000100 */
[----:B------:R-:W-:-:S04]  /*5980*/  FMUL R42, R42, 1.4426950216293334961 ;  /* 0x3fb8aa3b2a2a7820 */ /* 0x000fc80000400000 */
[----:B------:R5:W0:Y:S01]  /*5990*/  MUFU.EX2 R148, R42 ;  /* 0x0000002a00947308 */ /* 0x000a220000000800 */
[----:B------:R-:W-:Y:S01]  /*59a0*/  FADD R40, -R9, R40 ;  /* 0x0000002809287221 */ /* 0x000fe20000000100 */
[----:B------:R-:W-:Y:S01]  /*59b0*/  F2FP.PACK_AB R158, R158, R136 ;  /* 0x000000889e9e723e */ /* 0x000fe200000000ff */
[----:B-----5:R-:W-:Y:S01]  /*59c0*/  LDS R42, [R150.X16+0x8000] ;  /* 0x00800000962a7984 */ /* 0x020fe2000000c800 */
[----:B-1----:R-:W-:-:S04]  /*59d0*/  LOP3.LUT R240, R240, 0x1c, RZ, 0xc0, !PT ;  /* 0x0000001cf0f07812 */ /* 0x002fc800078ec0ff */
[----:B------:R-:W-:Y:S01]  /*59e0*/  LEA.HI R240, R240, 0x20, RZ, 0x1e ;  /* 0x00000020f0f07811 */ /* 0x000fe200078ff0ff */
[C---:B0-----:R-:W-:Y:S02]  /*59f0*/  FMUL R104, R148.reuse, R104 ;  /* 0x0000006894687220 */ /* 0x041fe40000400000 */
[C---:B------:R-:W-:Y:S02]  /*5a00*/  FFMA R14, R148.reuse, R14, R149 ;  /* 0x0000000e940e7223 */ /* 0x040fe40000000095 */
[C---:B------:R-:W-:Y:S02]  /*5a10*/  FMUL R105, R148.reuse, R105 ;  /* 0x0000006994697220 */ /* 0x040fe40000400000 */
[C---:B------:R-:W-:Y:S02]  /*5a20*/  FMUL R56, R148.reuse, R56 ;  /* 0x0000003894387220 */ /* 0x040fe40000400000 */
[C---:B------:R-:W-:Y:S02]  /*5a30*/  FMUL R57, R148.reuse, R57 ;  /* 0x0000003994397220 */ /* 0x040fe40000400000 */
[----:B------:R-:W-:-:S02]  /*5a40*/  FMUL R60, R148, R60 ;  /* 0x0000003c943c7220 */ /* 0x000fc40000400000 */
[C---:B------:R-:W-:Y:S02]  /*5a50*/  FMUL R61, R148.reuse, R61 ;  /* 0x0000003d943d7220 */ /* 0x040fe40000400000 */
[C---:B------:R-:W-:Y:S02]  /*5a60*/  FMUL R64, R148.reuse, R64 ;  /* 0x0000004094407220 */ /* 0x040fe40000400000 */
[----:B------:R-:W-:Y:S02]  /*5a70*/  FMUL R65, R148, R65 ;  /* 0x0000004194417220 */ /* 0x000fe40000400000 */
[----:B------:R0:W1:Y:S04]  /*5a80*/  LDS R148, [R240.X16+0x8000] ;  /* 0x00800000f0947984 */ /* 0x000068000000c800 */
[----:B0-----:R-:W0:Y:S01]  /*5a90*/  S2R R240, SR_TID.X ;  /* 0x0000000000f07919 */ /* 0x001e220000002100 */
[----:B------:R-:W-:-:S04]  /*5aa0*/  FMUL R40, R40, 1.4426950216293334961 ;  /* 0x3fb8aa3b28287820 */ /* 0x000fc80000400000 */
[----:B------:R-:W1:Y:S01]  /*5ab0*/  MUFU.EX2 R136, R40 ;  /* 0x0000002800887308 */ /* 0x000e620000000800 */
[----:B0-----:R-:W-:-:S04]  /*5ac0*/  LOP3.LUT R240, R240, 0x1c, RZ, 0xc0, !PT ;  /* 0x0000001cf0f07812 */ /* 0x001fc800078ec0ff */
[C---:B------:R-:W-:Y:S02]  /*5ad0*/  LEA.HI R150, R240.reuse, 0x28, RZ, 0x1e ;  /* 0x00000028f0967811 */ /* 0x040fe400078ff0ff */
[C---:B------:R-:W-:Y:S02]  /*5ae0*/  LEA.HI R149, R240.reuse, 0x30, RZ, 0x1e ;  /* 0x00000030f0957811 */ /* 0x040fe400078ff0ff */
[----:B------:R-:W-:Y:S01]  /*5af0*/  LEA.HI R240, R240, 0x38, RZ, 0x1e ;  /* 0x00000038f0f07811 */ /* 0x000fe200078ff0ff */
[----:B-1----:R-:W-:Y:S01]  /*5b00*/  FFMA R16, R136, R16, R148 ;  /* 0x0000001088107223 */ /* 0x002fe20000000094 */
[----:B------:R-:W-:Y:S04]  /*5b10*/  LDS R150, [R150.X16+0x8000] ;  /* 0x0080000096967984 */ /* 0x000fe8000000c800 */
[----:B------:R-:W-:Y:S04]  /*5b20*/  LDS R149, [R149.X16+0x8000] ;  /* 0x0080000095957984 */ /* 0x000fe8000000c800 */
[----:B------:R-:W-:Y:S04]  /*5b30*/  LDS R148, [R240.X16+0x8000] ;  /* 0x00800000f0947984 */ /* 0x000fe8000000c800 */
[----:B------:R-:W-:Y:S01]  /*5b40*/  BAR.SYNC.DEFER_BLOCKING 0x0 ;  /* 0x0000000000007b1d */ /* 0x000fe20000010000 */
[----:B------:R-:W-:-:S02]  /*5b50*/  F2FP.PACK_AB R155, R155, R156 ;  /* 0x0000009c9b9b723e */ /* 0x000fc400000000ff */
[----:B------:R-:W-:Y:S02]  /*5b60*/  F2FP.PACK_AB R154, R154, R157 ;  /* 0x0000009d9a9a723e */ /* 0x000fe400000000ff */
[----:B------:R-:W-:Y:S02]  /*5b70*/  F2FP.PACK_AB R127, R127, R138 ;  /* 0x0000008a7f7f723e */ /* 0x000fe400000000ff */
[----:B------:R-:W-:Y:S02]  /*5b80*/  F2FP.PACK_AB R131, R131, R137 ;  /* 0x000000898383723e */ /* 0x000fe400000000ff */
[----:B------:R-:W-:Y:S02]  /*5b90*/  F2FP.PACK_AB R130, R130, R135 ;  /* 0x000000878282723e */ /* 0x000fe400000000ff */
[----:B------:R-:W-:Y:S02]  /*5ba0*/  F2FP.PACK_AB R129, R129, R139 ;  /* 0x0000008b8181723e */ /* 0x000fe400000000ff */
[----:B------:R-:W-:Y:S01]  /*5bb0*/  F2FP.PACK_AB R128, R128, R147 ;  /* 0x000000938080723e */ /* 0x000fe200000000ff */
[----:B------:R-:W-:-:S04]  /*5bc0*/  FADD R41, -R8, R41 ;  /* 0x0000002908297221 */ /* 0x000fc80000000100 */
[----:B------:R-:W-:Y:S01]  /*5bd0*/  FMUL R41, R41, 1.4426950216293334961 ;  /* 0x3fb8aa3b29297820 */ /* 0x000fe20000400000 */
[----:B--2---:R-:W-:Y:S04]  /*5be0*/  STS.U16 [R3+0x8000], R71 ;  /* 0x0080004703007388 */ /* 0x004fe80000000400 */
[----:B------:R-:W-:Y:S04]  /*5bf0*/  STS.U16 [R3+0x8200], R70 ;  /* 0x0082004603007388 */ /* 0x000fe80000000400 */
[----:B------:R-:W-:Y:S04]  /*5c00*/  STS.U16 [R3+0x8400], R72 ;  /* 0x0084004803007388 */ /* 0x000fe80000000400 */
[----:B------:R-:W-:Y:S04]  /*5c10*/  STS.U16 [R3+0x8600], R69 ;  /* 0x0086004503007388 */ /* 0x000fe80000000400 */
[----:B---3--:R-:W-:Y:S04]  /*5c20*/  STS.U16 [R3+0x8800], R124 ;  /* 0x0088007c03007388 */ /* 0x008fe80000000400 */
[----:B----4-:R-:W-:Y:S04]  /*5c30*/  STS.U16 [R3+0x8a00], R83 ;  /* 0x008a005303007388 */ /* 0x010fe80000000400 */
        /* <DEDUP_REMOVED lines=21> */
[----:B------:R0:W-:Y:S04]  /*5d90*/  STS.U16 [R3+0xb600], R151 ;  /* 0x00b6009703007388 */ /* 0x0001e80000000400 */
[----:B------:R-:W-:Y:S04]  /*5da0*/  STS.U16 [R3+0xb800], R207 ;  /* 0x00b800cf03007388 */ /* 0x000fe80000000400 */
[----:B------:R-:W-:Y:S04]  /*5db0*/  STS.U16 [R3+0xba00], R43 ;  /* 0x00ba002b03007388 */ /* 0x000fe80000000400 */
[----:B------:R-:W-:Y:S04]  /*5dc0*/  STS.U16 [R3+0xbc00], R224 ;  /* 0x00bc00e003007388 */ /* 0x000fe80000000400 */
[----:B------:R-:W-:Y:S04]  /*5dd0*/  STS.U16 [R3+0xbe00], R225 ;  /* 0x00be00e103007388 */ /* 0x000fe80000000400 */
[----:B------:R-:W-:Y:S04]  /*5de0*/  STS [R20+0xc000], R158 ;  /* 0x00c0009e14007388 */ /* 0x000fe80000000800 */
[----:B------:R-:W-:Y:S04]  /*5df0*/  STS [R20+0xc200], R155 ;  /* 0x00c2009b14007388 */ /* 0x000fe80000000800 */
[----:B------:R-:W-:Y:S04]  /*5e00*/  STS [R20+0xc400], R154 ;  /* 0x00c4009a14007388 */ /* 0x000fe80000000800 */
[----:B------:R-:W-:Y:S04]  /*5e10*/  STS [R20+0xc600], R127 ;  /* 0x00c6007f14007388 */ /* 0x000fe80000000800 */
[----:B------:R-:W-:Y:S04]  /*5e20*/  STS [R20+0xc800], R131 ;  /* 0x00c8008314007388 */ /* 0x000fe80000000800 */
[----:B------:R-:W-:Y:S04]  /*5e30*/  STS [R20+0xca00], R130 ;  /* 0x00ca008214007388 */ /* 0x000fe80000000800 */
[----:B------:R-:W-:Y:S04]  /*5e40*/  STS [R20+0xcc00], R129 ;  /* 0x00cc008114007388 */ /* 0x000fe80000000800 */
[----:B------:R-:W-:Y:S04]  /*5e50*/  STS [R20+0xce00], R128 ;  /* 0x00ce008014007388 */ /* 0x000fe80000000800 */
[----:B------:R-:W-:Y:S06]  /*5e60*/  BAR.SYNC.DEFER_BLOCKING 0x0 ;  /* 0x0000000000007b1d */ /* 0x000fec0000010000 */
[----:B------:R-:W1:Y:S02]  /*5e70*/  MUFU.EX2 R41, R41 ;  /* 0x0000002900297308 */ /* 0x000e640000000800 */
[----:B-1----:R-:W-:-:S02]  /*5e80*/  FFMA R15, R41, R15, R42 ;  /* 0x0000000f290f7223 */ /* 0x002fc4000000002a */
[C---:B------:R-:W-:Y:S01]  /*5e90*/  FMUL R106, R41.reuse, R106 ;  /* 0x0000006a296a7220 */ /* 0x040fe20000400000 */
[----:B------:R-:W-:Y:S01]  /*5ea0*/  LDSM.16.M88.4 R76, [R18+0x9000] ;  /* 0x00900000124c783b */ /* 0x000fe20000000200 */
[C---:B------:R-:W-:Y:S02]  /*5eb0*/  FMUL R107, R41.reuse, R107 ;  /* 0x0000006b296b7220 */ /* 0x040fe40000400000 */
[C---:B------:R-:W-:Y:S01]  /*5ec0*/  FMUL R58, R41.reuse, R58 ;  /* 0x0000003a293a7220 */ /* 0x040fe20000400000 */
[----:B------:R-:W-:Y:S01]  /*5ed0*/  LDSM.16.M88.4 R72, [R18+0xa000] ;  /* 0x00a000001248783b */ /* 0x000fe20000000200 */
[C---:B------:R-:W-:Y:S02]  /*5ee0*/  FMUL R59, R41.reuse, R59 ;  /* 0x0000003b293b7220 */ /* 0x040fe40000400000 */
[C---:B------:R-:W-:Y:S01]  /*5ef0*/  FMUL R62, R41.reuse, R62 ;  /* 0x0000003e293e7220 */ /* 0x040fe20000400000 */
[----:B------:R-:W-:Y:S01]  /*5f00*/  LDSM.16.M88.4 R68, [R18+0xb000] ;  /* 0x00b000001244783b */ /* 0x000fe20000000200 */
[----:B------:R-:W-:-:S02]  /*5f10*/  FMUL R63, R41, R63 ;  /* 0x0000003f293f7220 */ /* 0x000fc40000400000 */
[C---:B------:R-:W-:Y:S01]  /*5f20*/  FMUL R66, R41.reuse, R66 ;  /* 0x0000004229427220 */ /* 0x040fe20000400000 */
[----:B------:R-:W1:Y:S01]  /*5f30*/  LDSM.16.M88.4 R124, [R144+0xc400] ;  /* 0x00c40000907c783b */ /* 0x000e620000000200 */
[----:B------:R-:W-:-:S03]  /*5f40*/  FMUL R67, R41, R67 ;  /* 0x0000004329437220 */ /* 0x000fc60000400000 */
[----:B------:R-:W2:Y:S04]  /*5f50*/  LDSM.16.M88.4 R40, [R18+0x8000] ;  /* 0x008000001228783b */ /* 0x000ea80000000200 */
[----:B------:R-:W3:Y:S04]  /*5f60*/  LDSM.16.M88.4 R128, [R144+0xc000] ;  /* 0x00c000009080783b */ /* 0x000ee80000000200 */
[----:B------:R-:W4:Y:S01]  /*5f70*/  LDSM.16.M88.4 R80, [R144+0xc800] ;  /* 0x00c800009050783b */ /* 0x000f220000000200 */
[----:B------:R-:W-:-:S04]  /*5f80*/  FADD R147, -R10, R134 ;  /* 0x000000860a937221 */ /* 0x000fc80000000100 */
[----:B------:R-:W-:-:S06]  /*5f90*/  FMUL R147, R147, 1.4426950216293334961 ;  /* 0x3fb8aa3b93937820 */ /* 0x000fcc0000400000 */
[----:B------:R-:W5:Y:S01]  /*5fa0*/  MUFU.EX2 R147, R147 ;  /* 0x0000009300937308 */ /* 0x000f620000000800 */
[----:B0-----:R-:W-:Y:S02]  /*5fb0*/  FADD R151, -R11, R133 ;  /* 0x000000850b977221 */ /* 0x001fe40000000100 */
[C---:B------:R-:W-:Y:S02]  /*5fc0*/  FMUL R100, R136.reuse, R100 ;  /* 0x0000006488647220 */ /* 0x040fe40000400000 */
[C---:B------:R-:W-:Y:S02]  /*5fd0*/  FMUL R101, R136.reuse, R101 ;  /* 0x0000006588657220 */ /* 0x040fe40000400000 */
[----:B------:R-:W-:Y:S01]  /*5fe0*/  FMUL R84, R136, R84 ;  /* 0x0000005488547220 */ /* 0x000fe20000400000 */
[C---:B-1----:R-:W-:Y:S08]  /*5ff0*/  HMMA.16816.F32 R56, R124.reuse, R76, R56 ;  /* 0x0000004c7c38723c */ /* 0x042ff00000001838 */
[C---:B--2---:R-:W-:Y:S08]  /*6000*/  HMMA.16816.F32 R104, R124.reuse, R40, R104 ;  /* 0x000000287c68723c */ /* 0x044ff00000001868 */
[C---:B------:R-:W-:Y:S08]  /*6010*/  HMMA.16816.F32 R60, R124.reuse, R72, R60 ;  /* 0x000000487c3c723c */ /* 0x040ff0000000183c */
[----:B------:R-:W-:Y:S07]  /*6020*/  HMMA.16816.F32 R64, R124, R68, R64 ;  /* 0x000000447c40723c */ /* 0x000fee0000001840 */
[----:B------:R-:W-:-:S02]  /*6030*/  FADD R124, -R12, R132 ;  /* 0x000000840c7c7221 */ /* 0x000fc40000000100 */
[----:B------:R-:W0:Y:S01]  /*6040*/  LDSM.16.M88.4 R132, [R144+0xcc00] ;  /* 0x00cc00009084783b */ /* 0x000e220000000200 */
[C---:B-----5:R-:W-:Y:S02]  /*6050*/  FMUL R102, R147.reuse, R102 ;  /* 0x0000006693667220 */ /* 0x060fe40000400000 */
[C---:B------:R-:W-:Y:S02]  /*6060*/  FMUL R103, R147.reuse, R103 ;  /* 0x0000006793677220 */ /* 0x040fe40000400000 */
[C---:B------:R-:W-:Y:S02]  /*6070*/  FMUL R85, R136.reuse, R85 ;  /* 0x0000005588557220 */ /* 0x040fe40000400000 */
[C---:B------:R-:W-:Y:S02]  /*6080*/  FMUL R86, R147.reuse, R86 ;  /* 0x0000005693567220 */ /* 0x040fe40000400000 */
[----:B------:R-:W-:Y:S02]  /*6090*/  FMUL R87, R147, R87 ;  /* 0x0000005793577220 */ /* 0x000fe40000400000 */
[----:B------:R-:W-:-:S02]  /*60a0*/  FMUL R88, R136, R88 ;  /* 0x0000005888587220 */ /* 0x000fc40000400000 */
[C---:B------:R-:W-:Y:S02]  /*60b0*/  FMUL R89, R136.reuse, R89 ;  /* 0x0000005988597220 */ /* 0x040fe40000400000 */
[C---:B------:R-:W-:Y:S02]  /*60c0*/  FMUL R90, R147.reuse, R90 ;  /* 0x0000005a935a7220 */ /* 0x040fe40000400000 */
[C---:B------:R-:W-:Y:S02]  /*60d0*/  FMUL R91, R147.reuse, R91 ;  /* 0x0000005b935b7220 */ /* 0x040fe40000400000 */
[C---:B------:R-:W-:Y:S02]  /*60e0*/  FMUL R108, R136.reuse, R108 ;  /* 0x0000006c886c7220 */ /* 0x040fe40000400000 */
[----:B------:R-:W-:Y:S02]  /*60f0*/  FMUL R109, R136, R109 ;  /* 0x0000006d886d7220 */ /* 0x000fe40000400000 */
[----:B------:R-:W-:-:S02]  /*6100*/  FMUL R110, R147, R110 ;  /* 0x0000006e936e7220 */ /* 0x000fc40000400000 */
[----:B------:R-:W-:Y:S01]  /*6110*/  FMUL R111, R147, R111 ;  /* 0x0000006f936f7220 */ /* 0x000fe20000400000 */
[----:B------:R-:W-:Y:S01]  /*6120*/  LOP3.LUT R156, R144, 0x20, RZ, 0x3c, !PT ;  /* 0x00000020909c7812 */ /* 0x000fe200078e3cff */
[----:B------:R-:W-:Y:S02]  /*6130*/  FMUL R124, R124, 1.4426950216293334961 ;  /* 0x3fb8aa3b7c7c7820 */ /* 0x000fe40000400000 */
[----:B------:R-:W-:Y:S01]  /*6140*/  FMUL R151, R151, 1.4426950216293334961 ;  /* 0x3fb8aa3b97977820 */ /* 0x000fe20000400000 */
[C---:B---3--:R-:W-:Y:S01]  /*6150*/  HMMA.16816.F32 R52, R128.reuse, R40, R52 ;  /* 0x000000288034723c */ /* 0x048fe20000001834 */
[----:B------:R1:W-:Y:S01]  /*6160*/  MUFU.EX2 R152, R124 ;  /* 0x0000007c00987308 */ /* 0x0003e20000000800 */
[----:B------:R-:W2:Y:S06]  /*6170*/  LDSM.16.M88.4 R136, [R156+0xc000] ;  /* 0x00c000009c88783b */ /* 0x000eac0000000200 */
[C---:B------:R-:W-:Y:S01]  /*6180*/  HMMA.16816.F32 R48, R128.reuse, R76, R48 ;  /* 0x0000004c8030723c */ /* 0x040fe20000001830 */
[----:B-1----:R-:W-:Y:S01]  /*6190*/  LDSM.16.M88.4 R124, [R156+0xc800] ;  /* 0x00c800009c7c783b */ /* 0x002fe20000000200 */
[----:B------:R-:W1:Y:S06]  /*61a0*/  MUFU.EX2 R151, R151 ;  /* 0x0000009700977308 */ /* 0x000e6c0000000800 */
[C---:B------:R-:W-:Y:S08]  /*61b0*/  HMMA.16816.F32 R44, R128.reuse, R72, R44 ;  /* 0x00000048802c723c */ /* 0x040ff0000000182c */
[----:B------:R-:W-:Y:S01]  /*61c0*/  HMMA.16816.F32 R120, R128, R68, R120 ;  /* 0x000000448078723c */ /* 0x000fe20000001878 */
[----:B------:R-:W3:Y:S07]  /*61d0*/  LDSM.16.M88.4 R128, [R156+0xc400] ;  /* 0x00c400009c80783b */ /* 0x000eee0000000200 */
[C---:B----4-:R-:W-:Y:S08]  /*61e0*/  HMMA.16816.F32 R100, R80.reuse, R40, R100 ;  /* 0x000000285064723c */ /* 0x050ff00000001864 */
[C---:B------:R-:W-:Y:S08]  /*61f0*/  HMMA.16816.F32 R84, R80.reuse, R76, R84 ;  /* 0x0000004c5054723c */ /* 0x040ff00000001854 */
[C---:B------:R-:W-:Y:S08]  /*6200*/  HMMA.16816.F32 R88, R80.reuse, R72, R88 ;  /* 0x000000485058723c */ /* 0x040ff00000001858 */
[----:B------:R-:W-:Y:S01]  /*6210*/  HMMA.16816.F32 R108, R80, R68, R108 ;  /* 0x00000044506c723c */ /* 0x000fe2000000186c */
[----:B------:R4:W5:Y:S04]  /*6220*/  LDSM.16.M88.4 R80, [R156+0xcc00] ;  /* 0x00cc00009c50783b */ /* 0x0009680000000200 */
[----:B----4-:R-:W4:Y:S01]  /*6230*/  S2R R156, SR_CTAID.X ;  /* 0x00000000009c7919 */ /* 0x010f220000002500 */
[----:B-1----:R-:W-:-:S02]  /*6240*/  FMUL R112, R151, R112 ;  /* 0x0000007097707220 */ /* 0x002fc40000400000 */
[C---:B------:R-:W-:Y:S02]  /*6250*/  FMUL R113, R151.reuse, R113 ;  /* 0x0000007197717220 */ /* 0x040fe40000400000 */
        /* <DEDUP_REMOVED lines=11> */
[----:B------:R-:W-:Y:S02]  /*6310*/  FMUL R93, R151, R93 ;  /* 0x0000005d975d7220 */ /* 0x000fe40000400000 */
[C---:B------:R-:W-:Y:S02]  /*6320*/  FMUL R94, R152.reuse, R94 ;  /* 0x0000005e985e7220 */ /* 0x040fe40000400000 */
[----:B------:R-:W-:Y:S01]  /*6330*/  FMUL R95, R152, R95 ;  /* 0x0000005f985f7220 */ /* 0x000fe20000400000 */
[----:B------:R-:W-:Y:S01]  /*6340*/  UIADD3 UR4, UP0, UR4, 0x20, URZ ;  /* 0x0000002004047890 */ /* 0x000fe2000ff1e03f */
[----:B0-----:R-:W-:Y:S01]  /*6350*/  HMMA.16816.F32 R112, R132, R40, R112 ;  /* 0x000000288470723c */ /* 0x001fe20000001870 */
[----:B----4-:R-:W-:Y:S02]  /*6360*/  SHF.L.U32 R156, R156, 0x6, RZ ;  /* 0x000000069c9c7819 */ /* 0x010fe400000006ff */
[----:B------:R-:W-:-:S05]  /*6370*/  UIADD3.X UR5, URZ, UR5, URZ, UP0, !UPT ;  /* 0x000000053f057290 */ /* 0x000fca00087fe43f */
[----:B------:R-:W-:Y:S01]  /*6380*/  HMMA.16816.F32 R116, R132, R76, R116 ;  /* 0x0000004c8474723c */ /* 0x000fe20000001874 */
[----:B------:R-:W-:-:S07]  /*6390*/  IADD3 R156, R156, 0x40, RZ ;  /* 0x000000409c9c7810 */ /* 0x000fce0007ffe0ff */
[----:B------:R-:W-:Y:S01]  /*63a0*/  HMMA.16816.F32 R96, R132, R72, R96 ;  /* 0x000000488460723c */ /* 0x000fe20000001860 */
[----:B------:R-:W-:-:S07]  /*63b0*/  IMAD.U32 R41, RZ, RZ, UR5 ;  /* 0x00000005ff297e24 */ /* 0x000fce000f8e00ff */
[----:B------:R-:W-:Y:S01]  /*63c0*/  HMMA.16816.F32 R92, R132, R68, R92 ;  /* 0x00000044845c723c */ /* 0x000fe2000000185c */
[----:B------:R-:W-:-:S04]  /*63d0*/  ISETP.LE.U32.AND P0, PT, R156, UR4, PT ;  /* 0x000000049c007c0c */ /* 0x000fc8000bf03070 */
[----:B------:R-:W-:Y:S01]  /*63e0*/  ISETP.GE.U32.AND.EX P0, PT, R41, RZ, PT, P0 ;  /* 0x000000ff2900720c */ /* 0x000fe20003f06100 */
[----:B------:R-:W-:Y:S02]  /*63f0*/  IMAD.MOV.U32 R40, RZ, RZ, 0x20 ;  /* 0x00000020ff287424 */ /* 0x000fe400078e00ff */
[----:B--2---:R-:W-:Y:S01]  /*6400*/  HMMA.16816.F32 R52, R136, R42, R52 ;  /* 0x0000002a8834723c */ /* 0x004fe20000001834 */
[----:B------:R-:W-:Y:S01]  /*6410*/  FFMA R17, R147, R17, R150 ;  /* 0x0000001193117223 */ /* 0x000fe20000000096 */
[----:B------:R-:W-:Y:S01]  /*6420*/  MOV R68, R5 ;  /* 0x0000000500447202 */ /* 0x000fe20000000f00 */
[C---:B------:R-:W-:Y:S01]  /*6430*/  IMAD R22, R40.reuse, c[0x0][0x1b4], R22 ;  /* 0x00006d0028167a24 */ /* 0x040fe200078e0216 */
[----:B------:R-:W-:Y:S01]  /*6440*/  MOV R41, R8 ;  /* 0x0000000800297202 */ /* 0x000fe20000000f00 */
[----:B------:R-:W-:-:S03]  /*6450*/  IMAD R23, R40, c[0x0][0x1a4], R23 ;  /* 0x0000690028177a24 */ /* 0x000fc600078e0217 */
[----:B------:R-:W-:Y:S01]  /*6460*/  HMMA.16816.F32 R48, R136, R78, R48 ;  /* 0x0000004e8830723c */ /* 0x000fe20000001830 */
[----:B------:R-:W-:Y:S01]  /*6470*/  FFMA R146, R151, R146, R149 ;  /* 0x0000009297927223 */ /* 0x000fe20000000095 */
[----:B------:R-:W-:Y:S01]  /*6480*/  MOV R133, R11 ;  /* 0x0000000b00857202 */ /* 0x000fe20000000f00 */
[----:B------:R-:W-:Y:S02]  /*6490*/  FFMA R145, R152, R145, R148 ;  /* 0x0000009198917223 */ /* 0x000fe40000000094 */
[----:B------:R-:W-:-:S03]  /*64a0*/  IMAD.MOV.U32 R40, RZ, RZ, R9 ;  /* 0x000000ffff287224 */ /* 0x000fc600078e0009 */
[----:B------:R-:W-:Y:S01]  /*64b0*/  HMMA.16816.F32 R44, R136, R74, R44 ;  /* 0x0000004a882c723c */ /* 0x000fe2000000182c */
[----:B------:R-:W-:Y:S02]  /*64c0*/  IMAD.MOV.U32 R134, RZ, RZ, R10 ;  /* 0x000000ffff867224 */ /* 0x000fe400078e000a */
[----:B------:R-:W-:-:S05]  /*64d0*/  IMAD.MOV.U32 R132, RZ, RZ, R12 ;  /* 0x000000ffff847224 */ /* 0x000fca00078e000c */
[----:B------:R-:W-:Y:S08]  /*64e0*/  HMMA.16816.F32 R120, R136, R70, R120 ;  /* 0x000000468878723c */ /* 0x000ff00000001878 */
[C---:B---3--:R-:W-:Y:S08]  /*64f0*/  HMMA.16816.F32 R104, R128.reuse, R42, R104 ;  /* 0x0000002a8068723c */ /* 0x048ff00000001868 */
[C---:B------:R-:W-:Y:S08]  /*6500*/  HMMA.16816.F32 R56, R128.reuse, R78, R56 ;  /* 0x0000004e8038723c */ /* 0x040ff00000001838 */
[C---:B------:R-:W-:Y:S08]  /*6510*/  HMMA.16816.F32 R60, R128.reuse, R74, R60 ;  /* 0x0000004a803c723c */ /* 0x040ff0000000183c */
[----:B------:R-:W-:Y:S08]  /*6520*/  HMMA.16816.F32 R64, R128, R70, R64 ;  /* 0x000000468040723c */ /* 0x000ff00000001840 */
[C---:B------:R-:W-:Y:S08]  /*6530*/  HMMA.16816.F32 R100, R124.reuse, R42, R100 ;  /* 0x0000002a7c64723c */ /* 0x040ff00000001864 */
[C---:B------:R-:W-:Y:S08]  /*6540*/  HMMA.16816.F32 R84, R124.reuse, R78, R84 ;  /* 0x0000004e7c54723c */ /* 0x040ff00000001854 */
[C---:B------:R-:W-:Y:S08]  /*6550*/  HMMA.16816.F32 R88, R124.reuse, R74, R88 ;  /* 0x0000004a7c58723c */ /* 0x040ff00000001858 */
[----:B------:R-:W-:Y:S08]  /*6560*/  HMMA.16816.F32 R108, R124, R70, R108 ;  /* 0x000000467c6c723c */ /* 0x000ff0000000186c */
[C---:B-----5:R-:W-:Y:S08]  /*6570*/  HMMA.16816.F32 R112, R80.reuse, R42, R112 ;  /* 0x0000002a5070723c */ /* 0x060ff00000001870 */
[----:B------:R-:W-:Y:S01]  /*6580*/  HMMA.16816.F32 R116, R80, R78, R116 ;  /* 0x0000004e5074723c */ /* 0x000fe20000001874 */
[----:B------:R-:W-:-:S02]  /*6590*/  IMAD.MOV.U32 R43, RZ, RZ, R6 ;  /* 0x000000ffff2b7224 */ /* 0x000fc400078e0006 */
[----:B------:R-:W-:-:S05]  /*65a0*/  IMAD.MOV.U32 R42, RZ, RZ, R7 ;  /* 0x000000ffff2a7224 */ /* 0x000fca00078e0007 */
[C---:B------:R-:W-:Y:S08]  /*65b0*/  HMMA.16816.F32 R96, R80.reuse, R74, R96 ;  /* 0x0000004a5060723c */ /* 0x040ff00000001860 */
[----:B------:R-:W-:Y:S01]  /*65c0*/  HMMA.16816.F32 R92, R80, R70, R92 ;  /* 0x00000046505c723c */ /* 0x000fe2000000185c */
[----:B------:R-:W-:Y:S01]  /*65d0*/  @P0 CALL.REL.NOINC `(.L_x_0) ;  /* 0x0000001000000944 */ /* 0x000fe20003c00000 */
[----:B------:R-:W-:Y:S06]  /*65e0*/  BRA `(.L_x_1) ;  /* 0xffffc9d000007947 */ /* 0x000fec000383ffff */
.L_x_0:
[----:B------:R-:W-:-:S03]  /*65f0*/  NOP ;  /* 0x0000000000007918 */ /* 0x000fc60000000000 */
[----:B------:R-:W0:Y:S01]  /*6600*/  S2R R240, SR_CTAID.X ;  /* 0x0000000000f07919 */ /* 0x000e220000002500 */
[----:B------:R-:W-:Y:S01]  /*6610*/  IMAD.MOV.U32 R184, RZ, RZ, R145 ;  /* 0x000000ffffb87224 */ /* 0x000fe200078e0091 */
[----:B------:R-:W-:Y:S01]  /*6620*/  MOV R207, R15 ;  /* 0x0000000f00cf7202 */ /* 0x000fe20000000f00 */
[----:B------:R-:W-:Y:S01]  /*6630*/  IMAD.MOV.U32 R227, RZ, RZ, R16 ;  /* 0x000000ffffe37224 */ /* 0x000fe200078e0010 */
[----:B------:R-:W1:Y:S01]  /*6640*/  S2R R225, SR_TID.X ;  /* 0x0000000000e17919 */ /* 0x000e620000002100 */
[----:B------:R-:W-:Y:S01]  /*6650*/  FMUL R15, R4, 8388608 ;  /* 0x4b000000040f7820 */ /* 0x000fe20000400000 */
[----:B------:R-:W-:Y:S01]  /*6660*/  FSETP.GT.AND P6, PT, |R184|, 8.50705917302346158658e+37, PT ;  /* 0x7e800000b800780b */ /* 0x000fe20003fc4200 */
[----:B------:R-:W-:Y:S01]  /*6670*/  FMUL R16, R13, 8388608 ;  /* 0x4b0000000d107820 */ /* 0x000fe20000400000 */
[----:B------:R-:W2:Y:S01]  /*6680*/  S2R R235, SR_CTAID.Y ;  /* 0x0000000000eb7919 */ /* 0x000ea20000002600 */
[----:B------:R-:W-:Y:S01]  /*6690*/  FSETP.GEU.AND P2, PT, R4, 1.175494350822287508e-38, PT ;  /* 0x008000000400780b */ /* 0x000fe20003f4e000 */
[----:B------:R-:W-:Y:S01]  /*66a0*/  IMAD.MOV.U32 R226, RZ, RZ, R17 ;  /* 0x000000ffffe27224 */ /* 0x000fe200078e0011 */
[----:B------:R-:W-:Y:S01]  /*66b0*/  FSETP.GEU.AND P5, PT, R14, 1.175494350822287508e-38, PT ;  /* 0x008000000e00780b */ /* 0x000fe20003fae000 */
[----:B------:R-:W-:Y:S01]  /*66c0*/  FMUL R17, R184, 8388608 ;  /* 0x4b000000b8117820 */ /* 0x000fe20000400000 */
[----:B------:R-:W-:Y:S01]  /*66d0*/  FSEL R22, R15, R4, !P2 ;  /* 0x000000040f167208 */ /* 0x000fe20005000000 */
[----:B------:R-:W-:Y:S01]  /*66e0*/  IMAD.MOV.U32 R216, RZ, RZ, R114 ;  /* 0x000000ffffd87224 */ /* 0x000fe200078e0072 */
[----:B------:R-:W-:Y:S01]  /*66f0*/  MOV R214, R115 ;  /* 0x0000007300d67202 */ /* 0x000fe20000000f00 */
[----:B------:R-:W-:Y:S01]  /*6700*/  IMAD.MOV.U32 R212, RZ, RZ, R118 ;  /* 0x000000ffffd47224 */ /* 0x000fe200078e0076 */
[----:B------:R-:W-:Y:S01]  /*6710*/  MOV R215, R99 ;  /* 0x0000006300d77202 */ /* 0x000fe20000000f00 */
[----:B------:R-:W-:Y:S01]  /*6720*/  IMAD.MOV.U32 R210, RZ, RZ, R119 ;  /* 0x000000ffffd27224 */ /* 0x000fe200078e0077 */
[----:B------:R-:W-:Y:S01]  /*6730*/  MOV R213, R94 ;  /* 0x0000005e00d57202 */ /* 0x000fe20000000f00 */
[----:B------:R-:W-:Y:S01]  /*6740*/  IMAD.MOV.U32 R217, RZ, RZ, R98 ;  /* 0x000000ffffd97224 */ /* 0x000fe200078e0062 */
[----:B------:R-:W-:Y:S01]  /*6750*/  MOV R224, R146 ;  /* 0x0000009200e07202 */ /* 0x000fe20000000f00 */
[----:B------:R-:W-:Y:S01]  /*6760*/  IMAD.MOV.U32 R211, RZ, RZ, R95 ;  /* 0x000000ffffd37224 */ /* 0x000fe200078e005f */
[----:B------:R-:W-:Y:S01]  /*6770*/  FSEL R23, RZ, -23, P5 ;  /* 0xc1b80000ff177808 */ /* 0x000fe20002800000 */
[----:B0-----:R-:W-:Y:S01]  /*6780*/  IMAD.SHL.U32 R240, R240, 0x40, RZ ;  /* 0x00000040f0f07824 */ /* 0x001fe200078e00ff */
[----:B------:R-:W-:Y:S01]  /*6790*/  FSEL R205, RZ, -23, P2 ;  /* 0xc1b80000ffcd7808 */ /* 0x000fe20001000000 */
[----:B------:R-:W-:Y:S01]  /*67a0*/  @P6 FMUL R211, R211, 0.25 ;  /* 0x3e800000d3d36820 */ /* 0x000fe20000400000 */
[----:B------:R-:W-:Y:S01]  /*67b0*/  MOV R221, R96 ;  /* 0x0000006000dd7202 */ /* 0x000fe20000000f00 */
[----:B------:R-:W-:Y:S01]  /*67c0*/  @P6 FMUL R213, R213, 0.25 ;  /* 0x3e800000d5d56820 */ /* 0x000fe20000400000 */
[----:B-1----:R-:W-:Y:S01]  /*67d0*/  LOP3.LUT R240, R240, 0x3f, R225, 0xf8, !PT ;  /* 0x0000003ff0f07812 */ /* 0x002fe200078ef8e1 */
[----:B------:R-:W-:Y:S01]  /*67e0*/  @P6 FMUL R215, R215, 0.25 ;  /* 0x3e800000d7d76820 */ /* 0x000fe20000400000 */
[----:B------:R-:W-:Y:S01]  /*67f0*/  FSETP.GEU.AND P2, PT, R224, 1.175494350822287508e-38, PT ;  /* 0x00800000e000780b */ /* 0x000fe20003f4e000 */
[----:B--2---:R-:W-:Y:S01]  /*6800*/  IMAD R2, R235, c[0x0][0x1c0], RZ ;  /* 0x00007000eb027a24 */ /* 0x004fe200078e02ff */
[----:B------:R-:W0:Y:S01]  /*6810*/  S2R R69, SR_TID.X ;  /* 0x0000000000457919 */ /* 0x000e220000002100 */
[----:B------:R-:W-:Y:S01]  /*6820*/  IMAD R18, R240, c[0x0][0x1c4], RZ ;  /* 0x00007100f0127a24 */ /* 0x000fe200078e02ff */
[----:B------:R-:W-:Y:S01]  /*6830*/  FSETP.GEU.AND P3, PT, R226, 1.175494350822287508e-38, PT ;  /* 0x00800000e200780b */ /* 0x000fe20003f6e000 */
[----:B------:R-:W-:Y:S01]  /*6840*/  @P6 FMUL R217, R217, 0.25 ;  /* 0x3e800000d9d96820 */ /* 0x000fe20000400000 */
[----:B------:R-:W-:Y:S01]  /*6850*/  SHF.L.U32 R3, R2, 0x1, RZ ;  /* 0x0000000102037819 */ /* 0x000fe200000006ff */
[----:B------:R-:W-:Y:S01]  /*6860*/  IMAD.SHL.U32 R20, R18, 0x2, RZ ;  /* 0x0000000212147824 */ /* 0x000fe200078e00ff */
[----:B------:R-:W-:Y:S01]  /*6870*/  FSETP.GEU.AND P4, PT, R227, 1.175494350822287508e-38, PT ;  /* 0x00800000e300780b */ /* 0x000fe20003f8e000 */
[----:B------:R-:W-:Y:S01]  /*6880*/  IMAD.HI R2, R2, 0x2, RZ ;  /* 0x0000000202027827 */ /* 0x000fe200078e02ff */
[----:B------:R-:W1:Y:S01]  /*6890*/  S2R R236, SR_TID.X ;  /* 0x0000000000ec7919 */ /* 0x000e620000002100 */
[----:B------:R-:W-:-:S02]  /*68a0*/  SHF.L.U32 R225, R225, 0x6, RZ ;  /* 0x00000006e1e17819 */ /* 0x000fc400000006ff */
[----:B------:R-:W-:Y:S01]  /*68b0*/  IMAD.HI R19, R18, 0x2, RZ ;  /* 0x0000000212137827 */ /* 0x000fe200078e02ff */
[----:B------:R-:W-:Y:S01]  /*68c0*/  IADD3 R3, P0, P1, R20, c[0x0][0x178], R3 ;  /* 0x00005e0014037a10 */ /* 0x000fe2000791e003 */
[----:B------:R-:W2:Y:S01]  /*68d0*/  S2R R198, SR_TID.X ;  /* 0x0000000000c67919 */ /* 0x000ea20000002100 */
[----:B------:R-:W-:Y:S01]  /*68e0*/  MOV R234, R104 ;  /* 0x0000006800ea7202 */ /* 0x000fe20000000f00 */
[----:B------:R-:W-:Y:S01]  /*68f0*/  @P6 FMUL R210, R210, 0.25 ;  /* 0x3e800000d2d26820 */ /* 0x000fe20000400000 */
[----:B------:R-:W-:Y:S01]  /*6900*/  IADD3.X R2, R19, c[0x0][0x17c], R2, P0, P1 ;  /* 0x00005f0013027a10 */ /* 0x000fe200007e2402 */
[----:B------:R-:W-:Y:S01]  /*6910*/  FMUL R19, R14, 8388608 ;  /* 0x4b0000000e137820 */ /* 0x000fe20000400000 */
[----:B------:R-:W-:Y:S01]  /*6920*/  FSETP.GEU.AND P1, PT, R13, 1.175494350822287508e-38, PT ;  /* 0x008000000d00780b */ /* 0x000fe20003f2e000 */
[----:B------:R-:W-:Y:S01]  /*6930*/  @P6 FMUL R212, R212, 0.25 ;  /* 0x3e800000d4d46820 */ /* 0x000fe20000400000 */
[----:B------:R-:W-:Y:S01]  /*6940*/  FSETP.GEU.AND P0, PT, R207, 1.175494350822287508e-38, PT ;  /* 0x00800000cf00780b */ /* 0x000fe20003f0e000 */
[----:B------:R-:W-:Y:S01]  /*6950*/  @P6 FMUL R214, R214, 0.25 ;  /* 0x3e800000d6d66820 */ /* 0x000fe20000400000 */
[----:B------:R-:W-:Y:S01]  /*6960*/  FSEL R15, R16, R13, !P1 ;  /* 0x0000000d100f7208 */ /* 0x000fe20004800000 */
[----:B------:R-:W-:Y:S01]  /*6970*/  @P6 FMUL R216, R216, 0.25 ;  /* 0x3e800000d8d86820 */ /* 0x000fe20000400000 */
[----:B------:R-:W-:Y:S01]  /*6980*/  FSEL R204, RZ, -23, P1 ;  /* 0xc1b80000ffcc7808 */ /* 0x000fe20000800000 */
[----:B------:R-:W-:Y:S01]  /*6990*/  IMAD.MOV.U32 R220, RZ, RZ, R97 ;  /* 0x000000ffffdc7224 */ /* 0x000fe200078e0061 */
[C---:B------:R-:W-:Y:S01]  /*69a0*/  FSETP.GEU.AND P1, PT, R184.reuse, 1.175494350822287508e-38, PT ;  /* 0x00800000b800780b */ /* 0x040fe20003f2e000 */
[----:B------:R-:W-:Y:S01]  /*69b0*/  IMAD.MOV.U32 R218, RZ, RZ, R92 ;  /* 0x000000ffffda7224 */ /* 0x000fe200078e005c */
[----:B------:R-:W-:Y:S01]  /*69c0*/  FSEL R19, R19, R14, !P5 ;  /* 0x0000000e13137208 */ /* 0x000fe20006800000 */
[----:B------:R-:W-:Y:S01]  /*69d0*/  IMAD.MOV.U32 R219, RZ, RZ, R93 ;  /* 0x000000ffffdb7224 */ /* 0x000fe200078e005d */
[----:B------:R-:W-:Y:S01]  /*69e0*/  FSETP.GEU.AND P5, PT, |R184|, 1.175494350822287508e-38, PT ;  /* 0x00800000b800780b */ /* 0x000fe20003fae200 */
[----:B------:R-:W-:Y:S01]  /*69f0*/  FMUL R21, R226, 8388608 ;  /* 0x4b000000e2157820 */ /* 0x000fe20000400000 */
[----:B------:R-:W-:Y:S01]  /*6a00*/  FSEL R16, R17, R184, !P1 ;  /* 0x000000b811107208 */ /* 0x000fe20004800000 */
[----:B------:R-:W-:Y:S01]  /*6a10*/  @P6 FMUL R184, R184, 0.25 ;  /* 0x3e800000b8b86820 */ /* 0x000fe20000400000 */
[C---:B------:R-:W-:Y:S01]  /*6a20*/  FSETP.GT.AND P6, PT, |R224|.reuse, 8.50705917302346158658e+37, PT ;  /* 0x7e800000e000780b */ /* 0x040fe20003fc4200 */
[----:B------:R-:W-:Y:S01]  /*6a30*/  FMUL R17, R224, 8388608 ;  /* 0x4b000000e0117820 */ /* 0x000fe20000400000 */
[----:B------:R-:W-:Y:S01]  /*6a40*/  FSEL R18, R21, R226, !P3 ;  /* 0x000000e215127208 */ /* 0x000fe20005800000 */
[----:B------:R-:W-:Y:S01]  /*6a50*/  FMUL R20, R227, 8388608 ;  /* 0x4b000000e3147820 */ /* 0x000fe20000400000 */
[----:B0-----:R-:W-:Y:S01]  /*6a60*/  SHF.R.U32.HI R69, RZ, 0x6, R69 ;  /* 0x00000006ff457819 */ /* 0x001fe20000011645 */
[----:B------:R-:W-:Y:S01]  /*6a70*/  FMUL R24, R207, 8388608 ;  /* 0x4b000000cf187820 */ /* 0x000fe20000400000 */
[----:B------:R-:W-:Y:S01]  /*6a80*/  FSEL R17, R17, R224, !P2 ;  /* 0x000000e011117208 */ /* 0x000fe20005000000 */
[----:B------:R-:W-:Y:S01]  /*6a90*/  IMAD.MOV.U32 R185, RZ, RZ, c[0x0][0x1c8] ;  /* 0x00007200ffb97624 */ /* 0x000fe200078e00ff */
[----:B------:R-:W-:Y:S01]  /*6aa0*/  FSEL R20, R20, R227, !P4 ;  /* 0x000000e314147208 */ /* 0x000fe20006000000 */
[----:B------:R-:W-:Y:S01]  /*6ab0*/  @!P5 FMUL R211, R211, 16777216 ;  /* 0x4b800000d3d3d820 */ /* 0x000fe20000400000 */
[----:B------:R-:W-:Y:S01]  /*6ac0*/  SGXT.U32 R69, R69, 0x2 ;  /* 0x000000024545781a */ /* 0x000fe20000000000 */
[----:B------:R-:W-:Y:S01]  /*6ad0*/  @!P5 FMUL R213, R213, 16777216 ;  /* 0x4b800000d5d5d820 */ /* 0x000fe20000400000 */
[----:B------:R-:W-:Y:S01]  /*6ae0*/  FSEL R21, R24, R207, !P0 ;  /* 0x000000cf18157208 */ /* 0x000fe20004000000 */
[----:B------:R-:W-:Y:S01]  /*6af0*/  @!P5 FMUL R215, R215, 16777216 ;  /* 0x4b800000d7d7d820 */ /* 0x000fe20000400000 */
[----:B-1----:R-:W-:Y:S01]  /*6b00*/  SHF.L.U32 R75, R236, 0x4, RZ ;  /* 0x00000004ec4b7819 */ /* 0x002fe200000006ff */
[----:B------:R-:W-:Y:S01]  /*6b10*/  @!P5 FMUL R217, R217, 16777216 ;  /* 0x4b800000d9d9d820 */ /* 0x000fe20000400000 */
[--C-:B------:R-:W-:Y:S01]  /*6b20*/  SHF.R.U32.HI R190, RZ, 0x1, R236.reuse ;  /* 0x00000001ffbe7819 */ /* 0x100fe200000116ec */
[----:B------:R-:W-:Y:S01]  /*6b30*/  @!P5 FMUL R210, R210, 16777216 ;  /* 0x4b800000d2d2d820 */ /* 0x000fe20000400000 */
[----:B------:R-:W0:Y:S01]  /*6b40*/  S2R R202, SR_TID.X ;  /* 0x0000000000ca7919 */ /* 0x000e220000002100 */
[----:B------:R-:W-:Y:S01]  /*6b50*/  @!P5 FMUL R212, R212, 16777216 ;  /* 0x4b800000d4d4d820 */ /* 0x000fe20000400000 */
[----:B------:R-:W-:Y:S01]  /*6b60*/  LOP3.LUT R75, R75, 0x70, RZ, 0xc0, !PT ;  /* 0x000000704b4b7812 */ /* 0x000fe200078ec0ff */
[----:B------:R-:W-:Y:S01]  /*6b70*/  @!P5 FMUL R214, R214, 16777216 ;  /* 0x4b800000d6d6d820 */ /* 0x000fe20000400000 */
[----:B------:R-:W-:Y:S01]  /*6b80*/  LOP3.LUT R192, R190, 0xc, RZ, 0xc0, !PT ;  /* 0x0000000cbec07812 */ /* 0x000fe200078ec0ff */
[----:B------:R-:W-:Y:S01]  /*6b90*/  @!P5 FMUL R184, R184, 16777216 ;  /* 0x4b800000b8b8d820 */ /* 0x000fe20000400000 */
[----:B--2---:R-:W-:Y:S01]  /*6ba0*/  LOP3.LUT R191, R198, 0xe0, RZ, 0xc0, !PT ;  /* 0x000000e0c6bf7812 */ /* 0x004fe200078ec0ff */
[----:B------:R-:W-:Y:S01]  /*6bb0*/  @!P5 FMUL R216, R216, 16777216 ;  /* 0x4b800000d8d8d820 */ /* 0x000fe20000400000 */
[----:B------:R-:W-:Y:S01]  /*6bc0*/  FSETP.GEU.AND P5, PT, |R224|, 1.175494350822287508e-38, PT ;  /* 0x00800000e000780b */ /* 0x000fe20003fae200 */
[----:B------:R-:W-:Y:S01]  /*6bd0*/  @P6 FMUL R219, R219, 0.25 ;  /* 0x3e800000dbdb6820 */ /* 0x000fe20000400000 */
[----:B------:R-:W1:Y:S01]  /*6be0*/  MUFU.RCP R209, R184 ;  /* 0x000000b800d17308 */ /* 0x000e620000001000 */
[----:B------:R-:W-:Y:S01]  /*6bf0*/  @P6 FMUL R218, R218, 0.25 ;  /* 0x3e800000dada6820 */ /* 0x000fe20000400000 */
[----:B------:R-:W-:Y:S01]  /*6c00*/  SHF.R.S32.HI R206, RZ, 0x3, R236 ;  /* 0x00000003ffce7819 */ /* 0x000fe200000114ec */
[----:B------:R-:W-:Y:S01]  /*6c10*/  @P6 FMUL R220, R220, 0.25 ;  /* 0x3e800000dcdc6820 */ /* 0x000fe20000400000 */
[----:B------:R-:W-:Y:S01]  /*6c20*/  IADD3 R230, R18, -0x3f3504f3, RZ ;  /* 0xc0cafb0d12e67810 */ /* 0x000fe20007ffe0ff */
[----:B------:R-:W-:Y:S01]  /*6c30*/  @P6 FMUL R221, R221, 0.25 ;  /* 0x3e800000dddd6820 */ /* 0x000fe20000400000 */
[----:B------:R-:W-:Y:S01]  /*6c40*/  SGXT R206, R206, 0x1 ;  /* 0x00000001cece781a */ /* 0x000fe20000000200 */
[----:B------:R-:W-:Y:S01]  /*6c50*/  @P6 FMUL R117, R117, 0.25 ;  /* 0x3e80000075756820 */ /* 0x000fe20000400000 */
[----:B------:R-:W-:Y:S01]  /*6c60*/  IADD3 R231, R17, -0x3f3504f3, RZ ;  /* 0xc0cafb0d11e77810 */ /* 0x000fe20007ffe0ff */
[----:B------:R-:W-:Y:S01]  /*6c70*/  @P6 FMUL R116, R116, 0.25 ;  /* 0x3e80000074746820 */ /* 0x000fe20000400000 */
[----:B------:R-:W-:Y:S01]  /*6c80*/  LOP3.LUT R206, R206, 0x4008, RZ, 0xc0, !PT ;  /* 0x00004008cece7812 */ /* 0x000fe200078ec0ff */
[----:B------:R-:W-:Y:S01]  /*6c90*/  @P6 FMUL R113, R113, 0.25 ;  /* 0x3e80000071716820 */ /* 0x000fe20000400000 */
[----:B------:R-:W-:Y:S01]  /*6ca0*/  BAR.SYNC.DEFER_BLOCKING 0x0 ;  /* 0x0000000000007b1d */ /* 0x000fe20000010000 */
[----:B------:R-:W-:Y:S01]  /*6cb0*/  @P6 FMUL R224, R224, 0.25 ;  /* 0x3e800000e0e06820 */ /* 0x000fe20000400000 */
[----:B------:R-:W-:Y:S01]  /*6cc0*/  LOP3.LUT R237, R236, 0x1c, RZ, 0xc0, !PT ;  /* 0x0000001ceced7812 */ /* 0x000fe200078ec0ff */
[----:B------:R-:W-:Y:S01]  /*6cd0*/  @P6 FMUL R112, R112, 0.25 ;  /* 0x3e80000070706820 */ /* 0x000fe20000400000 */
[----:B------:R-:W-:Y:S01]  /*6ce0*/  FSETP.GT.AND P6, PT, |R226|, 8.50705917302346158658e+37, PT ;  /* 0x7e800000e200780b */ /* 0x000fe20003fc4200 */
[----:B------:R-:W-:-:S02]  /*6cf0*/  @!P5 FMUL R219, R219, 16777216 ;  /* 0x4b800000dbdbd820 */ /* 0x000fc40000400000 */
[----:B------:R-:W-:Y:S02]  /*6d00*/  @!P5 FMUL R218, R218, 16777216 ;  /* 0x4b800000dadad820 */ /* 0x000fe40000400000 */
[----:B------:R-:W-:Y:S02]  /*6d10*/  @!P5 FMUL R220, R220, 16777216 ;  /* 0x4b800000dcdcd820 */ /* 0x000fe40000400000 */
[----:B------:R-:W-:Y:S02]  /*6d20*/  @!P5 FMUL R221, R221, 16777216 ;  /* 0x4b800000ddddd820 */ /* 0x000fe40000400000 */
[----:B------:R-:W-:Y:S02]  /*6d30*/  @!P5 FMUL R117, R117, 16777216 ;  /* 0x4b8000007575d820 */ /* 0x000fe40000400000 */
[----:B------:R-:W-:Y:S02]  /*6d40*/  @!P5 FMUL R116, R116, 16777216 ;  /* 0x4b8000007474d820 */ /* 0x000fe40000400000 */
[----:B------:R-:W-:-:S02]  /*6d50*/  @!P5 FMUL R113, R113, 16777216 ;  /* 0x4b8000007171d820 */ /* 0x000fc40000400000 */
[----:B------:R-:W-:Y:S02]  /*6d60*/  @!P5 FMUL R224, R224, 16777216 ;  /* 0x4b800000e0e0d820 */ /* 0x000fe40000400000 */
[----:B------:R-:W-:Y:S01]  /*6d70*/  @!P5 FMUL R112, R112, 16777216 ;  /* 0x4b8000007070d820 */ /* 0x000fe20000400000 */
[----:B------:R-:W-:Y:S01]  /*6d80*/  FSETP.GEU.AND P5, PT, |R226|, 1.175494350822287508e-38, PT ;  /* 0x00800000e200780b */ /* 0x000fe20003fae200 */
[----:B------:R-:W-:Y:S02]  /*6d90*/  @P6 FMUL R111, R111, 0.25 ;  /* 0x3e8000006f6f6820 */ /* 0x000fe40000400000 */
[----:B------:R-:W-:Y:S01]  /*6da0*/  @P6 FMUL R110, R110, 0.25 ;  /* 0x3e8000006e6e6820 */ /* 0x000fe20000400000 */
[----:B------:R-:W2:Y:S01]  /*6db0*/  MUFU.RCP R224, R224 ;  /* 0x000000e000e07308 */ /* 0x000ea20000001000 */
[----:B------:R-:W-:Y:S02]  /*6dc0*/  @P6 FMUL R91, R91, 0.25 ;  /* 0x3e8000005b5b6820 */ /* 0x000fe40000400000 */
[----:B------:R-:W-:-:S02]  /*6dd0*/  @P6 FMUL R90, R90, 0.25 ;  /* 0x3e8000005a5a6820 */ /* 0x000fc40000400000 */
[----:B------:R-:W-:Y:S02]  /*6de0*/  @P6 FMUL R87, R87, 0.25 ;  /* 0x3e80000057576820 */ /* 0x000fe40000400000 */
[----:B------:R-:W-:Y:S02]  /*6df0*/  @P6 FMUL R86, R86, 0.25 ;  /* 0x3e80000056566820 */ /* 0x000fe40000400000 */
[----:B------:R-:W-:Y:S02]  /*6e00*/  @P6 FMUL R103, R103, 0.25 ;  /* 0x3e80000067676820 */ /* 0x000fe40000400000 */
[----:B------:R-:W-:Y:S02]  /*6e10*/  @P6 FMUL R226, R226, 0.25 ;  /* 0x3e800000e2e26820 */ /* 0x000fe40000400000 */
        /* <DEDUP_REMOVED lines=14> */
[----:B------:R-:W3:Y:S01]  /*6f00*/  MUFU.RCP R226, R226 ;  /* 0x000000e200e27308 */ /* 0x000ee20000001000 */
        /* <DEDUP_REMOVED lines=8> */
[----:B------:R-:W-:-:S02]  /*6f90*/  IMAD R28, R69, c[0x0][0x1c8], RZ ;  /* 0x00007200451c7a24 */ /* 0x000fc400078e02ff */
[----:B------:R-:W-:Y:S02]  /*6fa0*/  @!P5 FMUL R109, R109, 16777216 ;  /* 0x4b8000006d6dd820 */ /* 0x000fe40000400000 */
[----:B------:R-:W-:Y:S02]  /*6fb0*/  @!P5 FMUL R108, R108, 16777216 ;  /* 0x4b8000006c6cd820 */ /* 0x000fe40000400000 */
[----:B------:R-:W-:Y:S02]  /*6fc0*/  @!P5 FMUL R89, R89, 16777216 ;  /* 0x4b8000005959d820 */ /* 0x000fe40000400000 */
[----:B------:R-:W-:Y:S02]  /*6fd0*/  @!P5 FMUL R88, R88, 16777216 ;  /* 0x4b8000005858d820 */ /* 0x000fe40000400000 */
[----:B------:R-:W-:Y:S02]  /*6fe0*/  @!P5 FMUL R85, R85, 16777216 ;  /* 0x4b8000005555d820 */ /* 0x000fe40000400000 */
[----:B------:R-:W-:-:S02]  /*6ff0*/  @!P5 FMUL R84, R84, 16777216 ;  /* 0x4b8000005454d820 */ /* 0x000fc40000400000 */
[----:B------:R-:W-:Y:S02]  /*7000*/  @!P5 FMUL R101, R101, 16777216 ;  /* 0x4b8000006565d820 */ /* 0x000fe40000400000 */
[----:B------:R-:W-:Y:S02]  /*7010*/  @!P5 FMUL R227, R227, 16777216 ;  /* 0x4b800000e3e3d820 */ /* 0x000fe40000400000 */
[----:B------:R-:W-:Y:S01]  /*7020*/  @!P5 FMUL R100, R100, 16777216 ;  /* 0x4b8000006464d820 */ /* 0x000fe20000400000 */
[----:B------:R-:W-:Y:S01]  /*7030*/  FSETP.GEU.AND P5, PT, |R207|, 1.175494350822287508e-38, PT ;  /* 0x00800000cf00780b */ /* 0x000fe20003fae200 */
[----:B------:R-:W-:Y:S02]  /*7040*/  @P6 FMUL R67, R67, 0.25 ;  /* 0x3e80000043436820 */ /* 0x000fe40000400000 */
[----:B------:R-:W-:Y:S01]  /*7050*/  @P6 FMUL R66, R66, 0.25 ;  /* 0x3e80000042426820 */ /* 0x000fe20000400000 */
[----:B------:R-:W4:Y:S01]  /*7060*/  MUFU.RCP R227, R227 ;  /* 0x000000e300e37308 */ /* 0x000f220000001000 */
[----:B------:R-:W-:-:S02]  /*7070*/  @P6 FMUL R63, R63, 0.25 ;  /* 0x3e8000003f3f6820 */ /* 0x000fc40000400000 */
[----:B------:R-:W-:Y:S02]  /*7080*/  @P6 FMUL R62, R62, 0.25 ;  /* 0x3e8000003e3e6820 */ /* 0x000fe40000400000 */
[----:B------:R-:W-:Y:S02]  /*7090*/  @P6 FMUL R59, R59, 0.25 ;  /* 0x3e8000003b3b6820 */ /* 0x000fe40000400000 */
[----:B------:R-:W-:Y:S02]  /*70a0*/  @P6 FMUL R58, R58, 0.25 ;  /* 0x3e8000003a3a6820 */ /* 0x000fe40000400000 */
[----:B------:R-:W-:Y:S02]  /*70b0*/  @P6 FMUL R107, R107, 0.25 ;  /* 0x3e8000006b6b6820 */ /* 0x000fe40000400000 */
[----:B------:R-:W-:Y:S02]  /*70c0*/  @P6 FMUL R207, R207, 0.25 ;  /* 0x3e800000cfcf6820 */ /* 0x000fe40000400000 */
[----:B------:R-:W-:Y:S01]  /*70d0*/  @P6 FMUL R106, R106, 0.25 ;  /* 0x3e8000006a6a6820 */ /* 0x000fe20000400000 */
[----:B------:R-:W-:Y:S01]  /*70e0*/  LEA R26, P6, R28, R3, 0x1 ;  /* 0x000000031c1a7211 */ /* 0x000fe200078c08ff */
[----:B------:R-:W-:-:S02]  /*70f0*/  IMAD R24, R185, 0x4, R28 ;  /* 0x00000004b9187824 */ /* 0x000fc400078e021c */
[----:B------:R-:W-:Y:S01]  /*7100*/  IMAD.SHL.U32 R187, R236, 0x4, RZ ;  /* 0x00000004ecbb7824 */ /* 0x000fe200078e00ff */
[----:B------:R-:W-:Y:S01]  /*7110*/  LEA.HI.X.SX32 R27, R28, R2, 0x1, P6 ;  /* 0x000000021c1b7211 */ /* 0x000fe200030f0eff */
[----:B------:R-:W-:Y:S01]  /*7120*/  @!P5 FMUL R67, R67, 16777216 ;  /* 0x4b8000004343d820 */ /* 0x000fe20000400000 */
[-C--:B------:R-:W-:Y:S01]  /*7130*/  LEA R150, P6, R24, R3.reuse, 0x1 ;  /* 0x0000000318967211 */ /* 0x080fe200078c08ff */
[----:B------:R-:W-:Y:S01]  /*7140*/  @!P5 FMUL R66, R66, 16777216 ;  /* 0x4b8000004242d820 */ /* 0x000fe20000400000 */
[----:B------:R-:W-:Y:S01]  /*7150*/  LEA R28, R185, R24, 0x2 ;  /* 0x00000018b91c7211 */ /* 0x000fe200078e10ff */
[----:B------:R-:W-:Y:S01]  /*7160*/  @!P5 FMUL R63, R63, 16777216 ;  /* 0x4b8000003f3fd820 */ /* 0x000fe20000400000 */
[-C--:B------:R-:W-:Y:S01]  /*7170*/  LEA.HI.X.SX32 R151, R24, R2.reuse, 0x1, P6 ;  /* 0x0000000218977211 */ /* 0x080fe200030f0eff */
[----:B------:R-:W-:Y:S01]  /*7180*/  @!P5 FMUL R62, R62, 16777216 ;  /* 0x4b8000003e3ed820 */ /* 0x000fe20000400000 */
[CC--:B------:R-:W-:Y:S01]  /*7190*/  LEA R160, P6, R28.reuse, R3.reuse, 0x1 ;  /* 0x000000031ca07211 */ /* 0x0c0fe200078c08ff */
[----:B------:R-:W-:Y:S01]  /*71a0*/  IMAD R24, R185, 0x4, R28 ;  /* 0x00000004b9187824 */ /* 0x000fe200078e021c */
[----:B------:R-:W-:Y:S01]  /*71b0*/  LOP3.LUT R189, R187, 0x80, RZ, 0xc0, !PT ;  /* 0x00000080bbbd7812 */ /* 0x000fe200078ec0ff */
[----:B------:R-:W-:Y:S01]  /*71c0*/  @!P5 FMUL R59, R59, 16777216 ;  /* 0x4b8000003b3bd820 */ /* 0x000fe20000400000 */
[-C--:B------:R-:W-:Y:S01]  /*71d0*/  LEA.HI.X.SX32 R161, R28, R2.reuse, 0x1, P6 ;  /* 0x000000021ca17211 */ /* 0x080fe200030f0eff */
[----:B------:R-:W-:Y:S01]  /*71e0*/  IMAD R30, R185, 0x4, R24 ;  /* 0x00000004b91e7824 */ /* 0x000fe200078e0218 */
[-C--:B------:R-:W-:Y:S01]  /*71f0*/  LEA R124, P6, R24, R3.reuse, 0x1 ;  /* 0x00000003187c7211 */ /* 0x080fe200078c08ff */
[----:B------:R-:W-:Y:S01]  /*7200*/  @!P5 FMUL R58, R58, 16777216 ;  /* 0x4b8000003a3ad820 */ /* 0x000fe20000400000 */
[----:B------:R-:W-:Y:S01]  /*7210*/  LOP3.LUT R208, R187, 0x38, RZ, 0xc0, !PT ;  /* 0x00000038bbd07812 */ /* 0x000fe200078ec0ff */
[----:B------:R-:W-:Y:S01]  /*7220*/  @!P5 FMUL R107, R107, 16777216 ;  /* 0x4b8000006b6bd820 */ /* 0x000fe20000400000 */
[----:B------:R-:W-:Y:S01]  /*7230*/  LEA.HI.X.SX32 R125, R24, R2, 0x1, P6 ;  /* 0x00000002187d7211 */ /* 0x000fe200030f0eff */
[----:B------:R-:W-:Y:S01]  /*7240*/  @!P5 FMUL R106, R106, 16777216 ;  /* 0x4b8000006a6ad820 */ /* 0x000fe20000400000 */
[C---:B------:R-:W-:Y:S01]  /*7250*/  LEA R28, P6, R30.reuse, R3, 0x1 ;  /* 0x000000031e1c7211 */ /* 0x040fe200078c08ff */
[----:B------:R-:W-:Y:S01]  /*7260*/  @!P5 FMUL R207, R207, 16777216 ;  /* 0x4b800000cfcfd820 */ /* 0x000fe20000400000 */
[----:B------:R-:W-:Y:S01]  /*7270*/  LEA R24, R185, R30, 0x2 ;  /* 0x0000001eb9187211 */ /* 0x000fe200078e10ff */
[C---:B-1----:R-:W-:Y:S01]  /*7280*/  FMUL R211, R209.reuse, R211 ;  /* 0x000000d3d1d37220 */ /* 0x042fe20000400000 */
[-C--:B------:R-:W-:Y:S01]  /*7290*/  LEA.HI.X.SX32 R29, R30, R2.reuse, 0x1, P6 ;  /* 0x000000021e1d7211 */ /* 0x080fe200030f0eff */
[----:B------:R-:W-:Y:S01]  /*72a0*/  FMUL R213, R209, R213 ;  /* 0x000000d5d1d57220 */ /* 0x000fe20000400000 */
[-C--:B------:R-:W-:Y:S01]  /*72b0*/  LEA R156, P6, R24, R3.reuse, 0x1 ;  /* 0x00000003189c7211 */ /* 0x080fe200078c08ff */
[C---:B------:R-:W-:Y:S01]  /*72c0*/  IMAD R30, R185.reuse, 0x4, R24 ;  /* 0x00000004b91e7824 */ /* 0x040fe200078e0218 */
[----:B------:R-:W-:Y:S01]  /*72d0*/  ISETP.GE.U32.AND P5, PT, R0, 0x40, PT ;  /* 0x000000400000780c */ /* 0x000fe20003fa6070 */
[----:B------:R-:W1:Y:S01]  /*72e0*/  MUFU.RCP R207, R207 ;  /* 0x000000cf00cf7308 */ /* 0x000e620000001000 */
[-C--:B------:R-:W-:Y:S01]  /*72f0*/  LEA.HI.X.SX32 R157, R24, R2.reuse, 0x1, P6 ;  /* 0x00000002189d7211 */ /* 0x080fe200030f0eff */
[----:B------:R-:W-:Y:S01]  /*7300*/  IMAD R24, R185, 0x4, R30 ;  /* 0x00000004b9187824 */ /* 0x000fe200078e021e */
[----:B------:R-:W-:Y:S01]  /*7310*/  LEA R164, P6, R30, R3, 0x1 ;  /* 0x000000031ea47211 */ /* 0x000fe200078c08ff */
[C---:B------:R-:W-:Y:S01]  /*7320*/  FMUL R215, R209.reuse, R215 ;  /* 0x000000d7d1d77220 */ /* 0x040fe20000400000 */
[----:B------:R-:W-:Y:S01]  /*7330*/  IADD3 R0, R192, R75, R189 ;  /* 0x0000004bc0007210 */ /* 0x000fe20007ffe0bd */
[C---:B------:R-:W-:Y:S01]  /*7340*/  FMUL R217, R209.reuse, R217 ;  /* 0x000000d9d1d97220 */ /* 0x040fe20000400000 */
[----:B------:R-:W-:Y:S01]  /*7350*/  LEA.HI.X.SX32 R165, R30, R2, 0x1, P6 ;  /* 0x000000021ea57211 */ /* 0x000fe200030f0eff */
[C---:B------:R-:W-:Y:S01]  /*7360*/  FMUL R210, R209.reuse, R210 ;  /* 0x000000d2d1d27220 */ /* 0x040fe20000400000 */
[CC--:B------:R-:W-:Y:S01]  /*7370*/  LEA R168, P6, R24.reuse, R3.reuse, 0x1 ;  /* 0x0000000318a87211 */ /* 0x0c0fe200078c08ff */
[----:B------:R-:W-:Y:S01]  /*7380*/  FMUL R212, R209, R212 ;  /* 0x000000d4d1d47220 */ /* 0x000fe20000400000 */
[----:B------:R-:W-:Y:S01]  /*7390*/  LEA R30, R185, R24, 0x2 ;  /* 0x00000018b91e7211 */ /* 0x000fe200078e10ff */
[C---:B------:R-:W-:Y:S01]  /*73a0*/  FMUL R214, R209.reuse, R214 ;  /* 0x000000d6d1d67220 */ /* 0x040fe20000400000 */
[----:B------:R-:W-:Y:S01]  /*73b0*/  LEA.HI.X.SX32 R169, R24, R2, 0x1, P6 ;  /* 0x0000000218a97211 */ /* 0x000fe200030f0eff */
[----:B------:R-:W-:Y:S01]  /*73c0*/  FMUL R216, R209, R216 ;  /* 0x000000d8d1d87220 */ /* 0x000fe20000400000 */
[----:B------:R-:W-:Y:S01]  /*73d0*/  LEA R126, P6, R30, R3, 0x1 ;  /* 0x000000031e7e7211 */ /* 0x000fe200078c08ff */
[C---:B------:R-:W-:Y:S01]  /*73e0*/  IMAD R24, R185.reuse, 0x4, R30 ;  /* 0x00000004b9187824 */ /* 0x040fe200078e021e */
[----:B------:R-:W-:Y:S01]  /*73f0*/  SHF.R.S32.HI R189, RZ, 0x2, R236 ;  /* 0x00000002ffbd7819 */ /* 0x000fe200000114ec */
[----:B--2---:R-:W-:Y:S01]  /*7400*/  FMUL R219, R224, R219 ;  /* 0x000000dbe0db7220 */ /* 0x004fe20000400000 */
[----:B------:R-:W-:Y:S01]  /*7410*/  LEA.HI.X.SX32 R127, R30, R2, 0x1, P6 ;  /* 0x000000021e7f7211 */ /* 0x000fe200030f0eff */
[----:B------:R-:W-:Y:S01]  /*7420*/  IMAD R30, R185, 0x4, R24 ;  /* 0x00000004b91e7824 */ /* 0x000fe200078e0218 */
[-C--:B------:R-:W-:Y:S01]  /*7430*/  LEA R172, P6, R24, R3.reuse, 0x1 ;  /* 0x0000000318ac7211 */ /* 0x080fe200078c08ff */
[----:B------:R-:W-:Y:S01]  /*7440*/  FMUL R218, R224, R218 ;  /* 0x000000dae0da7220 */ /* 0x000fe20000400000 */
[----:B------:R-:W-:Y:S01]  /*7450*/  LEA R208, R191, R208, 0x5 ;  /* 0x000000d0bfd07211 */ /* 0x000fe200078e28ff */
[----:B0-----:R-:W-:Y:S01]  /*7460*/  IMAD.SHL.U32 R191, R202, 0x8, RZ ;  /* 0x00000008cabf7824 */ /* 0x001fe200078e00ff */
[----:B------:R-:W-:Y:S01]  /*7470*/  LEA.HI.X.SX32 R173, R24, R2, 0x1, P6 ;  /* 0x0000000218ad7211 */ /* 0x000fe200030f0eff */
[----:B------:R-:W-:Y:S01]  /*7480*/  FMUL R220, R224, R220 ;  /* 0x000000dce0dc7220 */ /* 0x000fe20000400000 */
[----:B------:R-:W-:Y:S01]  /*7490*/  LEA R128, P6, R30, R3, 0x1 ;  /* 0x000000031e807211 */ /* 0x000fe200078c08ff */
[C---:B------:R-:W-:Y:S01]  /*74a0*/  FMUL R221, R224.reuse, R221 ;  /* 0x000000dde0dd7220 */ /* 0x040fe20000400000 */
[C---:B------:R-:W-:Y:S01]  /*74b0*/  LEA R24, R185.reuse, R30, 0x2 ;  /* 0x0000001eb9187211 */ /* 0x040fe200078e10ff */
[----:B------:R-:W-:Y:S01]  /*74c0*/  FMUL R117, R224, R117 ;  /* 0x00000075e0757220 */ /* 0x000fe20000400000 */
[----:B------:R-:W-:Y:S01]  /*74d0*/  LEA.HI.X.SX32 R129, R30, R2, 0x1, P6 ;  /* 0x000000021e817211 */ /* 0x000fe200030f0eff */
[----:B------:R-:W-:Y:S01]  /*74e0*/  FMUL R116, R224, R116 ;  /* 0x00000074e0747220 */ /* 0x000fe20000400000 */
[----:B------:R-:W-:Y:S01]  /*74f0*/  LEA R176, P6, R24, R3, 0x1 ;  /* 0x0000000318b07211 */ /* 0x000fe200078c08ff */
[----:B------:R-:W-:Y:S01]  /*7500*/  IMAD R30, R185, 0x4, R24 ;  /* 0x00000004b91e7824 */ /* 0x000fe200078e0218 */
[----:B------:R-:W-:Y:S01]  /*7510*/  SGXT R189, R189, 0x1 ;  /* 0x00000001bdbd781a */ /* 0x000fe20000000200 */
[----:B------:R-:W-:Y:S01]  /*7520*/  FMUL R113, R224, R113 ;  /* 0x00000071e0717220 */ /* 0x000fe20000400000 */
[----:B------:R-:W-:Y:S01]  /*7530*/  LEA.HI.X.SX32 R177, R24, R2, 0x1, P6 ;  /* 0x0000000218b17211 */ /* 0x000fe200030f0eff */
[----:B------:R-:W-:Y:S01]  /*7540*/  IMAD R24, R185, 0x4, R30 ;  /* 0x00000004b9187824 */ /* 0x000fe200078e021e */
[----:B------:R-:W-:Y:S01]  /*7550*/  LEA R130, P6, R30, R3, 0x1 ;  /* 0x000000031e827211 */ /* 0x000fe200078c08ff */
[----:B------:R-:W-:Y:S01]  /*7560*/  FMUL R224, R224, R112 ;  /* 0x00000070e0e07220 */ /* 0x000fe20000400000 */
[----:B------:R-:W-:Y:S01]  /*7570*/  LOP3.LUT R189, R189, 0x2040, RZ, 0xc0, !PT ;  /* 0x00002040bdbd7812 */ /* 0x000fe200078ec0ff */
[----:B---3--:R-:W-:Y:S01]  /*7580*/  FMUL R111, R226, R111 ;  /* 0x0000006fe26f7220 */ /* 0x008fe20000400000 */
        /* <DEDUP_REMOVED lines=8> */
[-C--:B------:R-:W-:Y:S01]  /*7610*/  LEA R132, P6, R30, R3.reuse, 0x1 ;  /* 0x000000031e847211 */ /* 0x080fe200078c08ff */
[----:B------:R-:W-:Y:S01]  /*7620*/  IMAD R24, R185, 0x4, R30 ;  /* 0x00000004b9187824 */ /* 0x000fe200078e021e */
[----:B------:R-:W-:Y:S01]  /*7630*/  LOP3.LUT R187, R191, 0x380, RZ, 0xc0, !PT ;  /* 0x00000380bfbb7812 */ /* 0x000fe200078ec0ff */
[----:B------:R-:W-:Y:S01]  /*7640*/  FMUL R86, R226, R86 ;  /* 0x00000056e2567220 */ /* 0x000fe20000400000 */
[----:B------:R-:W-:Y:S01]  /*7650*/  LEA.HI.X.SX32 R133, R30, R2, 0x1, P6 ;  /* 0x000000021e857211 */ /* 0x000fe200030f0eff */
[----:B------:R-:W-:Y:S01]  /*7660*/  IMAD R30, R185, 0x4, R24 ;  /* 0x00000004b91e7824 */ /* 0x000fe200078e0218 */
[----:B------:R-:W-:Y:S01]  /*7670*/  LEA R138, P6, R24, R3, 0x1 ;  /* 0x00000003188a7211 */ /* 0x000fe200078c08ff */
[----:B------:R-:W-:Y:S01]  /*7680*/  FMUL R103, R226, R103 ;  /* 0x00000067e2677220 */ /* 0x000fe20000400000 */
[----:B------:R-:W-:Y:S01]  /*7690*/  LOP3.LUT R191, R202, 0x3, RZ, 0xc0, !PT ;  /* 0x00000003cabf7812 */ /* 0x000fe200078ec0ff */
[----:B------:R-:W-:Y:S01]  /*76a0*/  FMUL R226, R226, R102 ;  /* 0x00000066e2e27220 */ /* 0x000fe20000400000 */
[----:B------:R-:W-:Y:S01]  /*76b0*/  LEA.HI.X.SX32 R139, R24, R2, 0x1, P6 ;  /* 0x00000002188b7211 */ /* 0x000fe200030f0eff */
[----:B----4-:R-:W-:Y:S01]  /*76c0*/  FMUL R109, R227, R109 ;  /* 0x0000006de36d7220 */ /* 0x010fe20000400000 */
[C---:B------:R-:W-:Y:S01]  /*76d0*/  LEA R136, P6, R30.reuse, R3, 0x1 ;  /* 0x000000031e887211 */ /* 0x040fe200078c08ff */
[----:B------:R-:W-:Y:S01]  /*76e0*/  IMAD R223, R191, 0x10, R187 ;  /* 0x00000010bfdf7824 */ /* 0x000fe200078e02bb */
[----:B------:R-:W-:Y:S01]  /*76f0*/  LEA R24, R185, R30, 0x2 ;  /* 0x0000001eb9187211 */ /* 0x000fe200078e10ff */
[C---:B------:R-:W-:Y:S01]  /*7700*/  FMUL R108, R227.reuse, R108 ;  /* 0x0000006ce36c7220 */ /* 0x040fe20000400000 */
[----:B------:R-:W-:Y:S01]  /*7710*/  LEA.HI.X.SX32 R137, R30, R2, 0x1, P6 ;  /* 0x000000021e897211 */ /* 0x000fe200030f0eff */
[----:B------:R-:W-:Y:S01]  /*7720*/  FMUL R89, R227, R89 ;  /* 0x00000059e3597220 */ /* 0x000fe20000400000 */
[CC--:B------:R-:W-:Y:S01]  /*7730*/  LEA R134, P6, R24.reuse, R3.reuse, 0x1 ;  /* 0x0000000318867211 */ /* 0x0c0fe200078c08ff */
[----:B------:R-:W-:Y:S01]  /*7740*/  IMAD R30, R185, 0x4, R24 ;  /* 0x00000004b91e7824 */ /* 0x000fe200078e0218 */
[----:B------:R-:W-:Y:S01]  /*7750*/  LOP3.LUT R228, R189, 0x40, R190, 0x78, !PT ;  /* 0x00000040bde47812 */ /* 0x000fe200078e78be */
[----:B------:R-:W-:Y:S01]  /*7760*/  FMUL R88, R227, R88 ;  /* 0x00000058e3587220 */ /* 0x000fe20000400000 */
[----:B------:R-:W-:Y:S01]  /*7770*/  LEA.HI.X.SX32 R135, R24, R2, 0x1, P6 ;  /* 0x0000000218877211 */ /* 0x000fe200030f0eff */
[----:B------:R-:W-:Y:S01]  /*7780*/  IMAD R24, R185, 0x4, R30 ;  /* 0x00000004b9187824 */ /* 0x000fe200078e021e */
[C---:B------:R-:W-:Y:S01]  /*7790*/  LEA R182, P6, R30.reuse, R3, 0x1 ;  /* 0x000000031eb67211 */ /* 0x040fe200078c08ff */
[C---:B------:R-:W-:Y:S01]  /*77a0*/  FMUL R85, R227.reuse, R85 ;  /* 0x00000055e3557220 */ /* 0x040fe20000400000 */
[----:B------:R-:W-:Y:S01]  /*77b0*/  SHF.R.S32.HI R187, RZ, 0x4, R236 ;  /* 0x00000004ffbb7819 */ /* 0x000fe200000114ec */
[C---:B------:R-:W-:Y:S01]  /*77c0*/  FMUL R84, R227.reuse, R84 ;  /* 0x00000054e3547220 */ /* 0x040fe20000400000 */
[----:B------:R-:W-:Y:S01]  /*77d0*/  LEA.HI.X.SX32 R183, R30, R2, 0x1, P6 ;  /* 0x000000021eb77211 */ /* 0x000fe200030f0eff */
[C---:B------:R-:W-:Y:S01]  /*77e0*/  FMUL R101, R227.reuse, R101 ;  /* 0x00000065e3657220 */ /* 0x040fe20000400000 */
[C---:B------:R-:W-:Y:S01]  /*77f0*/  LEA R178, P6, R24.reuse, R3, 0x1 ;  /* 0x0000000318b27211 */ /* 0x040fe200078c08ff */
[----:B------:R-:W-:Y:S01]  /*7800*/  FMUL R227, R227, R100 ;  /* 0x00000064e3e37220 */ /* 0x000fe20000400000 */
[----:B------:R-:W-:Y:S01]  /*7810*/  LEA R30, R185, R24, 0x2 ;  /* 0x00000018b91e7211 */ /* 0x000fe200078e10ff */
[C---:B-1----:R-:W-:Y:S01]  /*7820*/  FMUL R67, R207.reuse, R67 ;  /* 0x00000043cf437220 */ /* 0x042fe20000400000 */
[----:B------:R-:W-:Y:S01]  /*7830*/  LEA.HI.X.SX32 R179, R24, R2, 0x1, P6 ;  /* 0x0000000218b37211 */ /* 0x000fe200030f0eff */
[----:B------:R-:W-:Y:S01]  /*7840*/  FMUL R66, R207, R66 ;  /* 0x00000042cf427220 */ /* 0x000fe20000400000 */
[C---:B------:R-:W-:Y:S01]  /*7850*/  LEA R174, P6, R30.reuse, R3, 0x1 ;  /* 0x000000031eae7211 */ /* 0x040fe200078c08ff */
[----:B------:R-:W-:Y:S01]  /*7860*/  IMAD R24, R185, 0x4, R30 ;  /* 0x00000004b9187824 */ /* 0x000fe200078e021e */
[----:B------:R-:W-:Y:S01]  /*7870*/  SGXT R187, R187, 0x1 ;  /* 0x00000001bbbb781a */ /* 0x000fe20000000200 */
[----:B------:R-:W-:Y:S01]  /*7880*/  FMUL R63, R207, R63 ;  /* 0x0000003fcf3f7220 */ /* 0x000fe20000400000 */
[----:B------:R-:W-:Y:S01]  /*7890*/  LEA.HI.X.SX32 R175, R30, R2, 0x1, P6 ;  /* 0x000000021eaf7211 */ /* 0x000fe200030f0eff */
[----:B------:R-:W-:Y:S01]  /*78a0*/  IMAD R30, R185, 0x4, R24 ;  /* 0x00000004b91e7824 */ /* 0x000fe200078e0218 */
[C---:B------:R-:W-:Y:S01]  /*78b0*/  LEA R170, P6, R24.reuse, R3, 0x1 ;  /* 0x0000000318aa7211 */ /* 0x040fe200078c08ff */
[----:B------:R-:W-:Y:S01]  /*78c0*/  FMUL R62, R207, R62 ;  /* 0x0000003ecf3e7220 */ /* 0x000fe20000400000 */
[----:B------:R-:W-:Y:S01]  /*78d0*/  LOP3.LUT R203, R187, 0x2040, RZ, 0xc0, !PT ;  /* 0x00002040bbcb7812 */ /* 0x000fe200078ec0ff */
[C---:B------:R-:W-:Y:S01]  /*78e0*/  FMUL R59, R207.reuse, R59 ;  /* 0x0000003bcf3b7220 */ /* 0x040fe20000400000 */
[----:B------:R-:W-:Y:S01]  /*78f0*/  LEA.HI.X.SX32 R171, R24, R2, 0x1, P6 ;  /* 0x0000000218ab7211 */ /* 0x000fe200030f0eff */
[C---:B------:R-:W-:Y:S01]  /*7900*/  FMUL R58, R207.reuse, R58 ;  /* 0x0000003acf3a7220 */ /* 0x040fe20000400000 */
[C---:B------:R-:W-:Y:S01]  /*7910*/  LEA R166, P6, R30.reuse, R3, 0x1 ;  /* 0x000000031ea67211 */ /* 0x040fe200078c08ff */
[----:B------:R-:W-:Y:S01]  /*7920*/  FMUL R107, R207, R107 ;  /* 0x0000006bcf6b7220 */ /* 0x000fe20000400000 */
[----:B------:R-:W-:Y:S01]  /*7930*/  LEA R24, R185, R30, 0x2 ;  /* 0x0000001eb9187211 */ /* 0x000fe200078e10ff */
[----:B------:R-:W-:Y:S01]  /*7940*/  FMUL R207, R207, R106 ;  /* 0x0000006acfcf7220 */ /* 0x000fe20000400000 */
[----:B------:R-:W-:Y:S01]  /*7950*/  LEA.HI.X.SX32 R167, R30, R2, 0x1, P6 ;  /* 0x000000021ea77211 */ /* 0x000fe200030f0eff */
[----:B------:R-:W-:Y:S01]  /*7960*/  IMAD.MOV.U32 R104, RZ, RZ, R56 ;  /* 0x000000ffff687224 */ /* 0x000fe200078e0038 */
[----:B------:R-:W-:Y:S01]  /*7970*/  LEA R162, P6, R24, R3, 0x1 ;  /* 0x0000000318a27211 */ /* 0x000fe200078c08ff */
[----:B------:R-:W-:Y:S01]  /*7980*/  IMAD R30, R185, 0x4, R24 ;  /* 0x00000004b91e7824 */ /* 0x000fe200078e0218 */
[----:B------:R-:W-:-:S02]  /*7990*/  IADD3 R206, R206, R228, R223 ;  /* 0x000000e4cece7210 */ /* 0x000fc40007ffe0df */
[-C--:B------:R-:W-:Y:S01]  /*79a0*/  LEA.HI.X.SX32 R163, R24, R2.reuse, 0x1, P6 ;  /* 0x0000000218a37211 */ /* 0x080fe200030f0eff */
[----:B------:R-:W-:Y:S01]  /*79b0*/  IMAD R24, R185, 0x4, R30 ;  /* 0x00000004b9187824 */ /* 0x000fe200078e021e */
[CC--:B------:R-:W-:Y:S02]  /*79c0*/  LEA R158, P6, R30.reuse, R3.reuse, 0x1 ;  /* 0x000000031e9e7211 */ /* 0x0c0fe400078c08ff */
[----:B------:R-:W-:Y:S02]  /*79d0*/  LOP3.LUT R225, R203, 0x40, R225, 0x78, !PT ;  /* 0x00000040cbe17812 */ /* 0x000fe400078e78e1 */
[----:B------:R-:W-:Y:S02]  /*79e0*/  LEA.HI.X.SX32 R159, R30, R2, 0x1, P6 ;  /* 0x000000021e9f7211 */ /* 0x000fe400030f0eff */
[----:B------:R-:W-:Y:S01]  /*79f0*/  LEA R154, P6, R24, R3, 0x1 ;  /* 0x00000003189a7211 */ /* 0x000fe200078c08ff */
[----:B------:R-:W-:Y:S01]  /*7a00*/  IMAD.IADD R208, R208, 0x1, R225 ;  /* 0x00000001d0d07824 */ /* 0x000fe200078e02e1 */
[----:B------:R-:W-:-:S02]  /*7a10*/  LEA R30, R185, R24, 0x2 ;  /* 0x00000018b91e7211 */ /* 0x000fc400078e10ff */
[-C--:B------:R-:W-:Y:S02]  /*7a20*/  LEA.HI.X.SX32 R155, R24, R2.reuse, 0x1, P6 ;  /* 0x00000002189b7211 */ /* 0x080fe400030f0eff */
[-C--:B------:R-:W-:Y:S01]  /*7a30*/  LEA R152, P6, R30, R3.reuse, 0x1 ;  /* 0x000000031e987211 */ /* 0x080fe200078c08ff */
[C---:B------:R-:W-:Y:S01]  /*7a40*/  IMAD R24, R185.reuse, 0x4, R30 ;  /* 0x00000004b9187824 */ /* 0x040fe200078e021e */
[----:B------:R-:W-:Y:S02]  /*7a50*/  IADD3 R203, R22, -0x3f3504f3, RZ ;  /* 0xc0cafb0d16cb7810 */ /* 0x000fe40007ffe0ff */
[----:B------:R-:W-:Y:S01]  /*7a60*/  LEA.HI.X.SX32 R153, R30, R2, 0x1, P6 ;  /* 0x000000021e997211 */ /* 0x000fe200030f0eff */
[----:B------:R-:W-:Y:S01]  /*7a70*/  IMAD R30, R185, 0x4, R24 ;  /* 0x00000004b91e7824 */ /* 0x000fe200078e0218 */
[----:B------:R-:W-:Y:S02]  /*7a80*/  LEA R148, P6, R24, R3, 0x1 ;  /* 0x0000000318947211 */ /* 0x000fe400078c08ff */
[----:B------:R-:W-:-:S02]  /*7a90*/  IADD3 R225, R21, -0x3f3504f3, RZ ;  /* 0xc0cafb0d15e17810 */ /* 0x000fc40007ffe0ff */
[----:B------:R-:W-:Y:S02]  /*7aa0*/  LEA.HI.X.SX32 R149, R24, R2, 0x1, P6 ;  /* 0x0000000218957211 */ /* 0x000fe400030f0eff */
[CC--:B------:R-:W-:Y:S02]  /*7ab0*/  LEA R146, P6, R30.reuse, R3.reuse, 0x1 ;  /* 0x000000031e927211 */ /* 0x0c0fe400078c08ff */
[C---:B------:R-:W-:Y:S02]  /*7ac0*/  LEA R24, R185.reuse, R30, 0x2 ;  /* 0x0000001eb9187211 */ /* 0x040fe400078e10ff */
[----:B------:R-:W-:Y:S02]  /*7ad0*/  LEA.HI.X.SX32 R147, R30, R2, 0x1, P6 ;  /* 0x000000021e937211 */ /* 0x000fe400030f0eff */
[----:B------:R-:W-:Y:S01]  /*7ae0*/  LEA R140, P6, R24, R3, 0x1 ;  /* 0x00000003188c7211 */ /* 0x000fe200078c08ff */
[----:B------:R-:W-:Y:S01]  /*7af0*/  IMAD R30, R185, 0x4, R24 ;  /* 0x00000004b91e7824 */ /* 0x000fe200078e0218 */
[----:B------:R-:W-:-:S02]  /*7b00*/  IADD3 R228, R20, -0x3f3504f3, RZ ;  /* 0xc0cafb0d14e47810 */ /* 0x000fc40007ffe0ff */
[-C--:B------:R-:W-:Y:S01]  /*7b10*/  LEA.HI.X.SX32 R141, R24, R2.reuse, 0x1, P6 ;  /* 0x00000002188d7211 */ /* 0x080fe200030f0eff */
[----:B------:R-:W-:Y:S01]  /*7b20*/  IMAD R24, R185, 0x4, R30 ;  /* 0x00000004b9187824 */ /* 0x000fe200078e021e */
[CC--:B------:R-:W-:Y:S02]  /*7b30*/  LEA R144, P6, R30.reuse, R3.reuse, 0x1 ;  /* 0x000000031e907211 */ /* 0x0c0fe400078c08ff */
[----:B------:R-:W-:Y:S02]  /*7b40*/  LOP3.LUT R112, R225, 0xff800000, RZ, 0xc0, !PT ;  /* 0xff800000e1707812 */ /* 0x000fe400078ec0ff */
[----:B------:R-:W-:Y:S02]  /*7b50*/  LEA.HI.X.SX32 R145, R30, R2, 0x1, P6 ;  /* 0x000000021e917211 */ /* 0x000fe400030f0eff */
[----:B------:R-:W-:Y:S02]  /*7b60*/  LEA R142, P6, R24, R3, 0x1 ;  /* 0x00000003188e7211 */ /* 0x000fe400078c08ff */
[----:B------:R-:W-:-:S02]  /*7b70*/  LEA R30, R185, R24, 0x2 ;  /* 0x00000018b91e7211 */ /* 0x000fc400078e10ff */
[-C--:B------:R-:W-:Y:S02]  /*7b80*/  LEA.HI.X.SX32 R143, R24, R2.reuse, 0x1, P6 ;  /* 0x00000002188f7211 */ /* 0x080fe400030f0eff */
[-C--:B------:R-:W-:Y:S01]  /*7b90*/  LEA R114, P6, R30, R3.reuse, 0x1 ;  /* 0x000000031e727211 */ /* 0x080fe200078c08ff */
[C---:B------:R-:W-:Y:S01]  /*7ba0*/  IMAD R24, R185.reuse, 0x4, R30 ;  /* 0x00000004b9187824 */ /* 0x040fe200078e021e */
[----:B------:R-:W-:Y:S02]  /*7bb0*/  LOP3.LUT R102, R228, 0xff800000, RZ, 0xc0, !PT ;  /* 0xff800000e4667812 */ /* 0x000fe400078ec0ff */
[----:B------:R-:W-:Y:S01]  /*7bc0*/  LEA.HI.X.SX32 R115, R30, R2, 0x1, P6 ;  /* 0x000000021e737211 */ /* 0x000fe200030f0eff */
[----:B------:R-:W-:Y:S01]  /*7bd0*/  IMAD R30, R185, 0x4, R24 ;  /* 0x00000004b91e7824 */ /* 0x000fe200078e0218 */
[----:B------:R-:W-:Y:S01]  /*7be0*/  LEA R96, P6, R24, R3, 0x1 ;  /* 0x0000000318607211 */ /* 0x000fe200078c08ff */
[----:B------:R0:W-:Y:S01]  /*7bf0*/  I2F R228, R112 ;  /* 0x0000007000e47306 */ /* 0x0001e20000201400 */
[----:B------:R-:W-:-:S02]  /*7c00*/  LOP3.LUT R100, R230, 0xff800000, RZ, 0xc0, !PT ;  /* 0xff800000e6647812 */ /* 0x000fc400078ec0ff */
[----:B------:R-:W-:Y:S02]  /*7c10*/  LEA.HI.X.SX32 R97, R24, R2, 0x1, P6 ;  /* 0x0000000218617211 */ /* 0x000fe400030f0eff */
[CC--:B------:R-:W-:Y:S02]  /*7c20*/  LEA R92, P6, R30.reuse, R3.reuse, 0x1 ;  /* 0x000000031e5c7211 */ /* 0x0c0fe400078c08ff */
[----:B------:R-:W-:Y:S01]  /*7c30*/  LEA R24, R185, R30, 0x2 ;  /* 0x0000001eb9187211 */ /* 0x000fe200078e10ff */
[----:B------:R-:W-:Y:S01]  /*7c40*/  I2F R229, R102 ;  /* 0x0000006600e57306 */ /* 0x000fe20000201400 */
[----:B------:R-:W-:Y:S01]  /*7c50*/  LEA.HI.X.SX32 R93, R30, R2, 0x1, P6 ;  /* 0x000000021e5d7211 */ /* 0x000fe200030f0eff */
[----:B0-----:R-:W-:Y:S01]  /*7c60*/  IMAD.IADD R112, R21, 0x1, -R112 ;  /* 0x0000000115707824 */ /* 0x001fe200078e0a70 */
[----:B------:R-:W-:Y:S01]  /*7c70*/  LEA R80, P6, R24, R3, 0x1 ;  /* 0x0000000318507211 */ /* 0x000fe200078c08ff */
[----:B------:R-:W-:Y:S01]  /*7c80*/  IMAD R30, R185, 0x4, R24 ;  /* 0x00000004b91e7824 */ /* 0x000fe200078e0218 */
[----:B------:R-:W-:-:S02]  /*7c90*/  LOP3.LUT R106, R231, 0xff800000, RZ, 0xc0, !PT ;  /* 0xff800000e76a7812 */ /* 0x000fc400078ec0ff */
[-C--:B------:R-:W-:Y:S01]  /*7ca0*/  LEA.HI.X.SX32 R81, R24, R2.reuse, 0x1, P6 ;  /* 0x0000000218517211 */ /* 0x080fe200030f0eff */
[C---:B------:R-:W-:Y:S01]  /*7cb0*/  IMAD R24, R185.reuse, 0x4, R30 ;  /* 0x00000004b9187824 */ /* 0x040fe200078e021e */
[-C--:B------:R-:W-:Y:S01]  /*7cc0*/  LEA R76, P6, R30, R3.reuse, 0x1 ;  /* 0x000000031e4c7211 */ /* 0x080fe200078c08ff */
[----:B------:R0:W-:Y:S01]  /*7cd0*/  I2F R230, R100 ;  /* 0x0000006400e67306 */ /* 0x0001e20000201400 */
[----:B------:R-:W-:Y:S02]  /*7ce0*/  IADD3 R231, R16, -0x3f3504f3, RZ ;  /* 0xc0cafb0d10e77810 */ /* 0x000fe40007ffe0ff */
[----:B------:R-:W-:Y:S02]  /*7cf0*/  LEA.HI.X.SX32 R77, R30, R2, 0x1, P6 ;  /* 0x000000021e4d7211 */ /* 0x000fe400030f0eff */
[CC--:B------:R-:W-:Y:S02]  /*7d00*/  LEA R72, P6, R24.reuse, R3.reuse, 0x1 ;  /* 0x0000000318487211 */ /* 0x0c0fe400078c08ff */
[C---:B------:R-:W-:Y:S01]  /*7d10*/  LEA R30, R185.reuse, R24, 0x2 ;  /* 0x00000018b91e7211 */ /* 0x040fe200078e10ff */
[----:B------:R1:W-:Y:S01]  /*7d20*/  I2F R233, R106 ;  /* 0x0000006a00e97306 */ /* 0x0003e20000201400 */
[----:B------:R-:W-:Y:S01]  /*7d30*/  LEA.HI.X.SX32 R73, R24, R2, 0x1, P6 ;  /* 0x0000000218497211 */ /* 0x000fe200030f0eff */
[----:B0-----:R-:W-:Y:S01]  /*7d40*/  IMAD.IADD R100, R18, 0x1, -R100 ;  /* 0x0000000112647824 */ /* 0x001fe200078e0a64 */
[----:B------:R-:W-:Y:S01]  /*7d50*/  LEA R70, P6, R30, R3, 0x1 ;  /* 0x000000031e467211 */ /* 0x000fe200078c08ff */
[----:B------:R-:W-:Y:S01]  /*7d60*/  IMAD R24, R185, 0x4, R30 ;  /* 0x00000004b9187824 */ /* 0x000fe200078e021e */
[----:B------:R-:W-:-:S02]  /*7d70*/  MOV R56, R65 ;  /* 0x0000004100387202 */ /* 0x000fc40000000f00 */
[-C--:B------:R-:W-:Y:S01]  /*7d80*/  LEA.HI.X.SX32 R71, R30, R2.reuse, 0x1, P6 ;  /* 0x000000021e477211 */ /* 0x080fe200030f0eff */
[----:B------:R-:W-:Y:S01]  /*7d90*/  IMAD R30, R185, 0x4, R24 ;  /* 0x00000004b91e7824 */ /* 0x000fe200078e0218 */
[C---:B------:R-:W-:Y:S02]  /*7da0*/  LEA R68, P6, R24.reuse, R3, 0x1 ;  /* 0x0000000318447211 */ /* 0x040fe400078c08ff */
[----:B------:R-:W-:Y:S02]  /*7db0*/  F2FP.PACK_AB R89, R109, R89 ;  /* 0x000000596d59723e */ /* 0x000fe400000000ff */
[----:B------:R-:W-:Y:S02]  /*7dc0*/  LEA.HI.X.SX32 R69, R24, R2, 0x1, P6 ;  /* 0x0000000218457211 */ /* 0x000fe400030f0eff */
[----:B------:R-:W-:Y:S02]  /*7dd0*/  LEA R42, P6, R30, R3, 0x1 ;  /* 0x000000031e2a7211 */ /* 0x000fe400078c08ff */
[----:B------:R-:W-:-:S02]  /*7de0*/  LEA R24, R185, R30, 0x2 ;  /* 0x0000001eb9187211 */ /* 0x000fc400078e10ff */
[----:B------:R-:W-:Y:S02]  /*7df0*/  LEA.HI.X.SX32 R43, R30, R2, 0x1, P6 ;  /* 0x000000021e2b7211 */ /* 0x000fe400030f0eff */
[-C--:B------:R-:W-:Y:S01]  /*7e00*/  LEA R40, P6, R24, R3.reuse, 0x1 ;  /* 0x0000000318287211 */ /* 0x080fe200078c08ff */
[C---:B------:R-:W-:Y:S01]  /*7e10*/  IMAD R30, R185.reuse, 0x4, R24 ;  /* 0x00000004b91e7824 */ /* 0x040fe200078e0218 */
[----:B------:R-:W-:Y:S02]  /*7e20*/  F2FP.PACK_AB R224, R116, R224 ;  /* 0x000000e074e0723e */ /* 0x000fe400000000ff */
[----:B------:R-:W-:Y:S01]  /*7e30*/  LEA.HI.X.SX32 R41, R24, R2, 0x1, P6 ;  /* 0x0000000218297211 */ /* 0x000fe200030f0eff */
[----:B------:R-:W-:Y:S01]  /*7e40*/  IMAD R24, R185, 0x4, R30 ;  /* 0x00000004b9187824 */ /* 0x000fe200078e021e */
[----:B------:R-:W-:Y:S02]  /*7e50*/  LEA R38, P6, R30, R3, 0x1 ;  /* 0x000000031e267211 */ /* 0x000fe400078c08ff */
[----:B------:R-:W-:-:S02]  /*7e60*/  F2FP.PACK_AB R219, R219, R220 ;  /* 0x000000dcdbdb723e */ /* 0x000fc400000000ff */
[----:B------:R-:W-:Y:S02]  /*7e70*/  LEA.HI.X.SX32 R39, R30, R2, 0x1, P6 ;  /* 0x000000021e277211 */ /* 0x000fe400030f0eff */
[CC--:B------:R-:W-:Y:S02]  /*7e80*/  LEA R36, P6, R24.reuse, R3.reuse, 0x1 ;  /* 0x0000000318247211 */ /* 0x0c0fe400078c08ff */
[C---:B------:R-:W-:Y:S02]  /*7e90*/  LEA R30, R185.reuse, R24, 0x2 ;  /* 0x00000018b91e7211 */ /* 0x040fe400078e10ff */
[----:B------:R-:W-:Y:S02]  /*7ea0*/  LEA.HI.X.SX32 R37, R24, R2, 0x1, P6 ;  /* 0x0000000218257211 */ /* 0x000fe400030f0eff */
[----:B------:R-:W-:Y:S01]  /*7eb0*/  LEA R34, P6, R30, R3, 0x1 ;  /* 0x000000031e227211 */ /* 0x000fe200078c08ff */
[----:B------:R-:W-:Y:S01]  /*7ec0*/  IMAD R24, R185, 0x4, R30 ;  /* 0x00000004b9187824 */ /* 0x000fe200078e021e */
[----:B------:R-:W-:-:S02]  /*7ed0*/  F2FP.PACK_AB R63, R67, R63 ;  /* 0x0000003f433f723e */ /* 0x000fc400000000ff */
[----:B------:R-:W-:Y:S01]  /*7ee0*/  LEA.HI.X.SX32 R35, R30, R2, 0x1, P6 ;  /* 0x000000021e237211 */ /* 0x000fe200030f0eff */
[C---:B------:R-:W-:Y:S01]  /*7ef0*/  IMAD R74, R185.reuse, 0x4, R24 ;  /* 0x00000004b94a7824 */ /* 0x040fe200078e0218 */
[-C--:B------:R-:W-:Y:S02]  /*7f00*/  LEA R32, P6, R24, R3.reuse, 0x1 ;  /* 0x0000000318207211 */ /* 0x080fe400078c08ff */
[----:B------:R-:W-:Y:S02]  /*7f10*/  F2FP.PACK_AB R226, R86, R226 ;  /* 0x000000e256e2723e */ /* 0x000fe400000000ff */
[----:B------:R-:W-:Y:S02]  /*7f20*/  LEA.HI.X.SX32 R33, R24, R2, 0x1, P6 ;  /* 0x0000000218217211 */ /* 0x000fe400030f0eff */
[----:B------:R-:W-:Y:S02]  /*7f30*/  LEA R30, P6, R74, R3, 0x1 ;  /* 0x000000034a1e7211 */ /* 0x000fe400078c08ff */
[----:B------:R-:W-:-:S02]  /*7f40*/  LEA R78, R185, R74, 0x2 ;  /* 0x0000004ab94e7211 */ /* 0x000fc400078e10ff */
[-C--:B------:R-:W-:Y:S02]  /*7f50*/  LEA.HI.X.SX32 R31, R74, R2.reuse, 0x1, P6 ;  /* 0x000000024a1f7211 */ /* 0x080fe400030f0eff */
[C---:B------:R-:W-:Y:S01]  /*7f60*/  LEA R24, P6, R78.reuse, R3, 0x1 ;  /* 0x000000034e187211 */ /* 0x040fe200078c08ff */
[----:B------:R-:W-:Y:S01]  /*7f70*/  IMAD R74, R185, 0x4, R78 ;  /* 0x00000004b94a7824 */ /* 0x000fe200078e024e */
        /* <DEDUP_REMOVED lines=12> */
[-C--:B------:R-:W-:Y:S01]  /*8040*/  LEA.HI.X.SX32 R95, R74, R2.reuse, 0x1, P6 ;  /* 0x000000024a5f7211 */ /* 0x080fe200030f0eff */
[----:B------:R-:W-:Y:S01]  /*8050*/  IMAD R74, R185, 0x4, R78 ;  /* 0x00000004b94a7824 */ /* 0x000fe200078e024e */
[C---:B------:R-:W-:Y:S02]  /*8060*/  LEA R82, P6, R78.reuse, R3, 0x1 ;  /* 0x000000034e527211 */ /* 0x040fe400078c08ff */
[----:B------:R-:W-:Y:S01]  /*8070*/  F2FP.PACK_AB R211, R211, R215 ;  /* 0x000000d7d3d3723e */ /* 0x000fe200000000ff */
[C---:B------:R-:W-:Y:S01]  /*8080*/  IMAD R186, R185.reuse, 0x4, R74 ;  /* 0x00000004b9ba7824 */ /* 0x040fe200078e024a */
[----:B------:R-:W-:Y:S02]  /*8090*/  LEA.HI.X.SX32 R83, R78, R2, 0x1, P6 ;  /* 0x000000024e537211 */ /* 0x000fe400030f0eff */
[----:B------:R-:W-:Y:S02]  /*80a0*/  LEA R78, P6, R74, R3, 0x1 ;  /* 0x000000034a4e7211 */ /* 0x000fe400078c08ff */
[----:B------:R-:W-:-:S02]  /*80b0*/  LEA R188, R185, R186, 0x2 ;  /* 0x000000bab9bc7211 */ /* 0x000fc400078e10ff */
[----:B------:R-:W-:Y:S02]  /*80c0*/  LEA.HI.X.SX32 R79, R74, R2, 0x1, P6 ;  /* 0x000000024a4f7211 */ /* 0x000fe400030f0eff */
[-C--:B------:R-:W-:Y:S02]  /*80d0*/  LEA R74, P6, R186, R3.reuse, 0x1 ;  /* 0x00000003ba4a7211 */ /* 0x080fe400078c08ff */
[----:B------:R-:W-:Y:S02]  /*80e0*/  F2FP.PACK_AB R210, R210, R214 ;  /* 0x000000d6d2d2723e */ /* 0x000fe400000000ff */
[----:B------:R-:W-:Y:S01]  /*80f0*/  LEA.HI.X.SX32 R75, R186, R2, 0x1, P6 ;  /* 0x00000002ba4b7211 */ /* 0x000fe200030f0eff */
[----:B------:R-:W-:Y:S01]  /*8100*/  IMAD R186, R185, 0x4, R188 ;  /* 0x00000004b9ba7824 */ /* 0x000fe200078e02bc */
[----:B------:R-:W-:Y:S02]  /*8110*/  LEA R200, P6, R188, R3, 0x1 ;  /* 0x00000003bcc87211 */ /* 0x000fe400078c08ff */
[----:B------:R-:W-:-:S02]  /*8120*/  IADD3 R102, R20, -R102, RZ ;  /* 0x8000006614667210 */ /* 0x000fc40007ffe0ff */
[----:B------:R-:W-:Y:S01]  /*8130*/  LEA.HI.X.SX32 R201, R188, R2, 0x1, P6 ;  /* 0x00000002bcc97211 */ /* 0x000fe200030f0eff */
[----:B------:R-:W-:Y:S01]  /*8140*/  IMAD R188, R185, 0x4, R186 ;  /* 0x00000004b9bc7824 */ /* 0x000fe200078e02ba */
[CC--:B------:R-:W-:Y:S02]  /*8150*/  LEA R198, P6, R186.reuse, R3.reuse, 0x1 ;  /* 0x00000003bac67211 */ /* 0x0c0fe400078c08ff */
[----:B-1----:R-:W-:Y:S02]  /*8160*/  IADD3 R106, R17, -R106, RZ ;  /* 0x8000006a116a7210 */ /* 0x002fe40007ffe0ff */
[----:B------:R-:W-:Y:S01]  /*8170*/  LEA.HI.X.SX32 R199, R186, R2, 0x1, P6 ;  /* 0x00000002bac77211 */ /* 0x000fe200030f0eff */
[----:B------:R-:W-:Y:S01]  /*8180*/  IMAD R186, R185, 0x4, R188 ;  /* 0x00000004b9ba7824 */ /* 0x000fe200078e02bc */
[----:B------:R-:W-:-:S04]  /*8190*/  LEA R196, P6, R188, R3, 0x1 ;  /* 0x00000003bcc47211 */ /* 0x000fc800078c08ff */
[----:B------:R-:W-:Y:S02]  /*81a0*/  LEA.HI.X.SX32 R197, R188, R2, 0x1, P6 ;  /* 0x00000002bcc57211 */ /* 0x000fe400030f0eff */
[CC--:B------:R-:W-:Y:S02]  /*81b0*/  LEA R194, P6, R186.reuse, R3.reuse, 0x1 ;  /* 0x00000003bac27211 */ /* 0x0c0fe400078c08ff */
[C---:B------:R-:W-:Y:S02]  /*81c0*/  LEA R188, R185.reuse, R186, 0x2 ;  /* 0x000000bab9bc7211 */ /* 0x040fe400078e10ff */
[----:B------:R-:W-:Y:S02]  /*81d0*/  LEA.HI.X.SX32 R195, R186, R2, 0x1, P6 ;  /* 0x00000002bac37211 */ /* 0x000fe400030f0eff */
[----:B------:R-:W-:Y:S01]  /*81e0*/  LEA R192, P6, R188, R3, 0x1 ;  /* 0x00000003bcc07211 */ /* 0x000fe200078c08ff */
[----:B------:R-:W-:-:S03]  /*81f0*/  IMAD R186, R185, 0x4, R188 ;  /* 0x00000004b9ba7824 */ /* 0x000fc600078e02bc */
[----:B------:R-:W-:Y:S02]  /*8200*/  LEA.HI.X.SX32 R193, R188, R2, 0x1, P6 ;  /* 0x00000002bcc17211 */ /* 0x000fe400030f0eff */
[CC--:B------:R-:W-:Y:S02]  /*8210*/  LEA R190, P6, R186.reuse, R3.reuse, 0x1 ;  /* 0x00000003babe7211 */ /* 0x0c0fe400078c08ff */
[C---:B------:R-:W-:Y:S02]  /*8220*/  LEA R184, R185.reuse, R186, 0x2 ;  /* 0x000000bab9b87211 */ /* 0x040fe400078e10ff */
[----:B------:R-:W-:Y:S02]  /*8230*/  LEA.HI.X.SX32 R191, R186, R2, 0x1, P6 ;  /* 0x00000002babf7211 */ /* 0x000fe400030f0eff */
[----:B------:R-:W-:Y:S01]  /*8240*/  LEA R188, P6, R184, R3, 0x1 ;  /* 0x00000003b8bc7211 */ /* 0x000fe200078c08ff */
[----:B------:R-:W-:-:S03]  /*8250*/  IMAD R202, R185, 0x4, R184 ;  /* 0x00000004b9ca7824 */ /* 0x000fc600078e02b8 */
[----:B------:R-:W-:Y:S01]  /*8260*/  LEA.HI.X.SX32 R189, R184, R2, 0x1, P6 ;  /* 0x00000002b8bd7211 */ /* 0x000fe200030f0eff */
[----:B------:R-:W-:Y:S01]  /*8270*/  IMAD R222, R185, 0x4, R202 ;  /* 0x00000004b9de7824 */ /* 0x000fe200078e02ca */
[----:B------:R-:W-:-:S03]  /*8280*/  LEA R186, P6, R202, R3, 0x1 ;  /* 0x00000003caba7211 */ /* 0x000fc600078c08ff */
[----:B------:R-:W-:Y:S01]  /*8290*/  IMAD R223, R185, 0x4, R222 ;  /* 0x00000004b9df7824 */ /* 0x000fe200078e02de */
[----:B------:R-:W-:Y:S02]  /*82a0*/  LEA.HI.X.SX32 R187, R202, R2, 0x1, P6 ;  /* 0x00000002cabb7211 */ /* 0x000fe400030f0eff */
[----:B------:R-:W-:-:S04]  /*82b0*/  LEA R184, P6, R222, R3, 0x1 ;  /* 0x00000003deb87211 */ /* 0x000fc800078c08ff */
[-C--:B------:R-:W-:Y:S02]  /*82c0*/  LEA.HI.X.SX32 R185, R222, R2.reuse, 0x1, P6 ;  /* 0x00000002deb97211 */ /* 0x080fe400030f0eff */
[----:B------:R-:W-:Y:S02]  /*82d0*/  LEA R202, P6, R223, R3, 0x1 ;  /* 0x00000003dfca7211 */ /* 0x000fe400078c08ff */
[----:B------:R-:W-:Y:S02]  /*82e0*/  IADD3 R222, R15, -0x3f3504f3, RZ ;  /* 0xc0cafb0d0fde7810 */ /* 0x000fe40007ffe0ff */
[----:B------:R-:W-:Y:S02]  /*82f0*/  LOP3.LUT R3, R203, 0xff800000, RZ, 0xc0, !PT ;  /* 0xff800000cb037812 */ /* 0x000fe400078ec0ff */
[----:B------:R-:W-:Y:S02]  /*8300*/  LEA.HI.X.SX32 R203, R223, R2, 0x1, P6 ;  /* 0x00000002dfcb7211 */ /* 0x000fe400030f0eff */
[----:B------:R-:W-:-:S02]  /*8310*/  IADD3 R223, R19, -0x3f3504f3, RZ ;  /* 0xc0cafb0d13df7810 */ /* 0x000fc40007ffe0ff */
[----:B------:R-:W-:Y:S02]  /*8320*/  LOP3.LUT R2, R222, 0xff800000, RZ, 0xc0, !PT ;  /* 0xff800000de027812 */ /* 0x000fe400078ec0ff */
[----:B------:R-:W-:Y:S01]  /*8330*/  LOP3.LUT R209, R223, 0xff800000, RZ, 0xc0, !PT ;  /* 0xff800000dfd17812 */ /* 0x000fe200078ec0ff */
[----:B------:R0:W1:Y:S01]  /*8340*/  I2F R222, R3 ;  /* 0x0000000300de7306 */ /* 0x0000620000201400 */
[----:B------:R-:W-:-:S07]  /*8350*/  ISETP.GE.U32.AND P6, PT, R15, 0x7f800000, PT ;  /* 0x7f8000000f00780c */ /* 0x000fce0003fc6070 */
[----:B------:R-:W2:Y:S01]  /*8360*/  I2F R223, R2 ;  /* 0x0000000200df7306 */ /* 0x000ea20000201400 */
[----:B0-----:R-:W-:-:S04]  /*8370*/  IMAD.IADD R3, R22, 0x1, -R3 ;  /* 0x0000000116037824 */ /* 0x001fc800078e0a03 */
[----:B------:R-:W-:-:S03]  /*8380*/  FADD R3, R3, -1 ;  /* 0xbf80000003037421 */ /* 0x000fc60000000000 */
[----:B------:R-:W0:Y:S01]  /*8390*/  I2F R225, R209 ;  /* 0x000000d100e17306 */ /* 0x000e220000201400 */
[----:B-1----:R-:W-:Y:S02]  /*83a0*/  FFMA.FTZ R205, R222, 1.1920928955078125e-07, R205 ;  /* 0x34000000decd7823 */ /* 0x002fe400000100cd */
[----:B--2---:R-:W-:Y:S01]  /*83b0*/  FFMA.FTZ R223, R223, 1.1920928955078125e-07, R204 ;  /* 0x34000000dfdf7823 */ /* 0x004fe200000100cc */
[----:B------:R-:W-:Y:S02]  /*83c0*/  LOP3.LUT R204, R231, 0xff800000, RZ, 0xc0, !PT ;  /* 0xff800000e7cc7812 */ /* 0x000fe400078ec0ff */
[----:B------:R-:W-:Y:S02]  /*83d0*/  FSEL R231, RZ, -23, P0 ;  /* 0xc1b80000ffe77808 */ /* 0x000fe40000000000 */
[----:B------:R1:W2:Y:S01]  /*83e0*/  I2F R232, R204 ;  /* 0x000000cc00e87306 */ /* 0x0002a20000201400 */
[----:B------:R-:W-:Y:S02]  /*83f0*/  FSETP.GT.AND P0, PT, |R14|, 8.50705917302346158658e+37, PT ;  /* 0x7e8000000e00780b */ /* 0x000fe40003f04200 */
[----:B------:R-:W-:Y:S01]  /*8400*/  FFMA.FTZ R222, R228, 1.1920928955078125e-07, R231 ;  /* 0x34000000e4de7823 */ /* 0x000fe200000100e7 */
[----:B------:R-:W-:Y:S01]  /*8410*/  FSEL R228, RZ, -23, P4 ;  /* 0xc1b80000ffe47808 */ /* 0x000fe20002000000 */
[----:B0-----:R-:W-:Y:S01]  /*8420*/  FFMA.FTZ R23, R225, 1.1920928955078125e-07, R23 ;  /* 0x34000000e1177823 */ /* 0x001fe20000010017 */
[----:B------:R-:W-:-:S02]  /*8430*/  FSEL R225, RZ, -23, P3 ;  /* 0xc1b80000ffe17808 */ /* 0x000fc40001800000 */
[----:B------:R-:W-:Y:S01]  /*8440*/  FSEL R231, RZ, -23, P1 ;  /* 0xc1b80000ffe77808 */ /* 0x000fe20000800000 */
[----:B------:R-:W-:Y:S01]  /*8450*/  FFMA.FTZ R228, R229, 1.1920928955078125e-07, R228 ;  /* 0x34000000e5e47823 */ /* 0x000fe200000100e4 */
[----:B------:R-:W-:Y:S01]  /*8460*/  FSETP.GEU.AND P3, PT, |R14|, 1.175494350822287508e-38, PT ;  /* 0x008000000e00780b */ /* 0x000fe20003f6e200 */
[----:B------:R-:W-:Y:S01]  /*8470*/  FFMA.FTZ R229, R230, 1.1920928955078125e-07, R225 ;  /* 0x34000000e6e57823 */ /* 0x000fe200000100e1 */
[----:B------:R-:W-:Y:S01]  /*8480*/  FSEL R230, RZ, -23, P2 ;  /* 0xc1b80000ffe67808 */ /* 0x000fe20001000000 */
[----:B-1----:R-:W-:Y:S01]  /*8490*/  IMAD.IADD R204, R16, 0x1, -R204 ;  /* 0x0000000110cc7824 */ /* 0x002fe200078e0acc */
[----:B------:R-:W-:Y:S01]  /*84a0*/  FSETP.GT.AND P2, PT, |R4|, 8.50705917302346158658e+37, PT ;  /* 0x7e8000000400780b */ /* 0x000fe20003f44200 */
[----:B------:R-:W-:Y:S01]  /*84b0*/  @P0 FMUL R14, R14, 0.25 ;  /* 0x3e8000000e0e0820 */ /* 0x000fe20000400000 */
[----:B------:R-:W-:Y:S01]  /*84c0*/  FSETP.GEU.AND P4, PT, |R4|, 1.175494350822287508e-38, PT ;  /* 0x008000000400780b */ /* 0x000fe20003f8e200 */
[----:B--2---:R-:W-:Y:S01]  /*84d0*/  FFMA.FTZ R231, R232, 1.1920928955078125e-07, R231 ;  /* 0x34000000e8e77823 */ /* 0x004fe200000100e7 */
[----:B------:R-:W-:Y:S01]  /*84e0*/  FSETP.GT.AND P1, PT, |R13|, 8.50705917302346158658e+37, PT ;  /* 0x7e8000000d00780b */ /* 0x000fe20003f24200 */
[----:B------:R-:W-:Y:S01]  /*84f0*/  IMAD.MOV.U32 R232, RZ, RZ, R105 ;  /* 0x000000ffffe87224 */ /* 0x000fe200078e0069 */
[----:B------:R-:W-:Y:S01]  /*8500*/  IADD3 R209, R19, -R209, RZ ;  /* 0x800000d113d17210 */ /* 0x000fe20007ffe0ff */
[----:B------:R-:W-:-:S02]  /*8510*/  @P0 FMUL R56, R56, 0.25 ;  /* 0x3e80000038380820 */ /* 0x000fc40000400000 */
[----:B------:R-:W-:Y:S02]  /*8520*/  @P0 FMUL R64, R64, 0.25 ;  /* 0x3e80000040400820 */ /* 0x000fe40000400000 */
[----:B------:R-:W-:Y:S02]  /*8530*/  @P0 FMUL R61, R61, 0.25 ;  /* 0x3e8000003d3d0820 */ /* 0x000fe40000400000 */
[----:B------:R-:W-:Y:S02]  /*8540*/  @P2 FMUL R4, R4, 0.25 ;  /* 0x3e80000004042820 */ /* 0x000fe40000400000 */
[----:B------:R-:W-:Y:S02]  /*8550*/  @P0 FMUL R60, R60, 0.25 ;  /* 0x3e8000003c3c0820 */ /* 0x000fe40000400000 */
[----:B------:R-:W-:Y:S02]  /*8560*/  @P0 FMUL R57, R57, 0.25 ;  /* 0x3e80000039390820 */ /* 0x000fe40000400000 */
[----:B------:R-:W-:-:S02]  /*8570*/  @P0 FMUL R104, R104, 0.25 ;  /* 0x3e80000068680820 */ /* 0x000fc40000400000 */
[----:B------:R-:W-:Y:S02]  /*8580*/  @P0 FMUL R232, R232, 0.25 ;  /* 0x3e800000e8e80820 */ /* 0x000fe40000400000 */
[----:B------:R-:W-:Y:S01]  /*8590*/  @P0 FMUL R234, R234, 0.25 ;  /* 0x3e800000eaea0820 */ /* 0x000fe20000400000 */
[C---:B------:R-:W-:Y:S01]  /*85a0*/  FSETP.GEU.AND P0, PT, |R13|.reuse, 1.175494350822287508e-38, PT ;  /* 0x008000000d00780b */ /* 0x040fe20003f0e200 */
[----:B------:R-:W-:Y:S02]  /*85b0*/  @!P3 FMUL R14, R14, 16777216 ;  /* 0x4b8000000e0eb820 */ /* 0x000fe40000400000 */
[----:B------:R-:W-:Y:S02]  /*85c0*/  @!P4 FMUL R4, R4, 16777216 ;  /* 0x4b8000000404c820 */ /* 0x000fe40000400000 */
[----:B------:R-:W0:Y:S01]  /*85d0*/  MUFU.RCP R65, R14 ;  /* 0x0000000e00417308 */ /* 0x000e220000001000 */
[----:B------:R-:W-:Y:S02]  /*85e0*/  @P1 FMUL R13, R13, 0.25 ;  /* 0x3e8000000d0d1820 */ /* 0x000fe40000400000 */
[----:B------:R-:W-:-:S02]  /*85f0*/  @P2 FMUL R45, R45, 0.25 ;  /* 0x3e8000002d2d2820 */ /* 0x000fc40000400000 */
[----:B------:R-:W-:Y:S02]  /*8600*/  @P2 FMUL R44, R44, 0.25 ;  /* 0x3e8000002c2c2820 */ /* 0x000fe40000400000 */
[----:B------:R-:W-:Y:S01]  /*8610*/  @!P3 FMUL R60, R60, 16777216 ;  /* 0x4b8000003c3cb820 */ /* 0x000fe20000400000 */
[----:B------:R-:W1:Y:S01]  /*8620*/  MUFU.RCP R4, R4 ;  /* 0x0000000400047308 */ /* 0x000e620000001000 */
[----:B------:R-:W-:Y:S02]  /*8630*/  @!P0 FMUL R13, R13, 16777216 ;  /* 0x4b8000000d0d8820 */ /* 0x000fe40000400000 */
[----:B------:R-:W-:Y:S02]  /*8640*/  @P2 FMUL R120, R120, 0.25 ;  /* 0x3e80000078782820 */ /* 0x000fe40000400000 */
[----:B------:R-:W-:Y:S02]  /*8650*/  @P2 FMUL R48, R48, 0.25 ;  /* 0x3e80000030302820 */ /* 0x000fe40000400000 */
[----:B------:R-:W-:Y:S01]  /*8660*/  @P2 FMUL R52, R52, 0.25 ;  /* 0x3e80000034342820 */ /* 0x000fe20000400000 */
[----:B------:R-:W2:Y:S01]  /*8670*/  MUFU.RCP R13, R13 ;  /* 0x0000000d000d7308 */ /* 0x000ea20000001000 */
[----:B------:R-:W-:-:S02]  /*8680*/  @!P3 FMUL R104, R104, 16777216 ;  /* 0x4b8000006868b820 */ /* 0x000fc40000400000 */
[----:B------:R-:W-:Y:S02]  /*8690*/  @!P4 FMUL R45, R45, 16777216 ;  /* 0x4b8000002d2dc820 */ /* 0x000fe40000400000 */
[----:B------:R-:W-:Y:S02]  /*86a0*/  @!P4 FMUL R44, R44, 16777216 ;  /* 0x4b8000002c2cc820 */ /* 0x000fe40000400000 */
[----:B0-----:R-:W-:Y:S02]  /*86b0*/  FMUL R105, R65, R60 ;  /* 0x0000003c41697220 */ /* 0x001fe40000400000 */
[----:B------:R-:W-:Y:S02]  /*86c0*/  @!P4 FMUL R120, R120, 16777216 ;  /* 0x4b8000007878c820 */ /* 0x000fe40000400000 */
[----:B------:R-:W-:Y:S02]  /*86d0*/  @!P4 FMUL R48, R48, 16777216 ;  /* 0x4b8000003030c820 */ /* 0x000fe40000400000 */
[----:B------:R-:W-:-:S02]  /*86e0*/  @!P4 FMUL R52, R52, 16777216 ;  /* 0x4b8000003434c820 */ /* 0x000fc40000400000 */
[----:B------:R-:W-:Y:S02]  /*86f0*/  FMUL R60, R65, R104 ;  /* 0x00000068413c7220 */ /* 0x000fe40000400000 */
[----:B------:R-:W-:Y:S02]  /*8700*/  @P2 FMUL R49, R49, 0.25 ;  /* 0x3e80000031312820 */ /* 0x000fe40000400000 */
[----:B------:R-:W-:Y:S02]  /*8710*/  @P2 FMUL R53, R53, 0.25 ;  /* 0x3e80000035352820 */ /* 0x000fe40000400000 */
[C---:B-1----:R-:W-:Y:S02]  /*8720*/  FMUL R104, R4.reuse, R45 ;  /* 0x0000002d04687220 */ /* 0x042fe40000400000 */
[----:B------:R-:W-:Y:S02]  /*8730*/  @!P3 FMUL R57, R57, 16777216 ;  /* 0x4b8000003939b820 */ /* 0x000fe40000400000 */
[----:B------:R-:W-:-:S02]  /*8740*/  FMUL R45, R4, R44 ;  /* 0x0000002c042d7220 */ /* 0x000fc40000400000 */
[----:B------:R-:W-:Y:S02]  /*8750*/  @!P3 FMUL R56, R56, 16777216 ;  /* 0x4b8000003838b820 */ /* 0x000fe40000400000 */
[----:B------:R-:W-:Y:S02]  /*8760*/  @!P3 FMUL R64, R64, 16777216 ;  /* 0x4b8000004040b820 */ /* 0x000fe40000400000 */
[----:B------:R-:W-:Y:S02]  /*8770*/  @!P3 FMUL R61, R61, 16777216 ;  /* 0x4b8000003d3db820 */ /* 0x000fe40000400000 */
[----:B------:R-:W-:Y:S02]  /*8780*/  @!P3 FMUL R232, R232, 16777216 ;  /* 0x4b800000e8e8b820 */ /* 0x000fe40000400000 */
[----:B------:R-:W-:Y:S01]  /*8790*/  @P2 FMUL R121, R121, 0.25 ;  /* 0x3e80000079792820 */ /* 0x000fe20000400000 */
[----:B------:R-:W-:Y:S01]  /*87a0*/  FSETP.NEU.AND P2, PT, R22, RZ, PT ;  /* 0x000000ff1600720b */ /* 0x000fe20003f4d000 */
[----:B------:R-:W-:-:S02]  /*87b0*/  FMUL R120, R4, R120 ;  /* 0x0000007804787220 */ /* 0x000fc40000400000 */
[C---:B------:R-:W-:Y:S02]  /*87c0*/  FMUL R44, R4.reuse, R48 ;  /* 0x00000030042c7220 */ /* 0x040fe40000400000 */
[----:B------:R-:W-:Y:S01]  /*87d0*/  FMUL R225, R4, R52 ;  /* 0x0000003404e17220 */ /* 0x000fe20000400000 */
[----:B------:R-:W-:Y:S01]  /*87e0*/  F2FP.PACK_AB R45, R120, R45 ;  /* 0x0000002d782d723e */ /* 0x000fe200000000ff */
[----:B------:R-:W-:Y:S01]  /*87f0*/  @!P3 FMUL R234, R234, 16777216 ;  /* 0x4b800000eaeab820 */ /* 0x000fe20000400000 */
[----:B------:R-:W-:Y:S01]  /*8800*/  ISETP.GE.U32.AND P3, PT, R19, 0x7f800000, PT ;  /* 0x7f8000001300780c */ /* 0x000fe20003f66070 */
[----:B------:R-:W-:Y:S01]  /*8810*/  @P1 FMUL R47, R47, 0.25 ;  /* 0x3e8000002f2f1820 */ /* 0x000fe20000400000 */
[----:B------:R-:W-:Y:S01]  /*8820*/  F2FP.PACK_AB R44, R44, R225 ;  /* 0x000000e12c2c723e */ /* 0x000fe200000000ff */
[----:B------:R-:W-:Y:S01]  /*8830*/  @P1 FMUL R46, R46, 0.25 ;  /* 0x3e8000002e2e1820 */ /* 0x000fe20000400000 */
[----:B------:R-:W-:Y:S01]  /*8840*/  F2FP.PACK_AB R225, R218, R221 ;  /* 0x000000dddae1723e */ /* 0x000fe200000000ff */
[----:B------:R-:W-:Y:S01]  /*8850*/  @!P4 FMUL R49, R49, 16777216 ;  /* 0x4b8000003131c820 */ /* 0x000fe20000400000 */
[----:B------:R-:W-:Y:S01]  /*8860*/  F2FP.PACK_AB R218, R117, R113 ;  /* 0x0000007175da723e */ /* 0x000fe200000000ff */
[----:B------:R-:W-:Y:S01]  /*8870*/  @!P4 FMUL R53, R53, 16777216 ;  /* 0x4b8000003535c820 */ /* 0x000fe20000400000 */
[----:B------:R0:W-:Y:S01]  /*8880*/  STS.64 [R208], R44 ;  /* 0x0000002cd0007388 */ /* 0x0001e20000000a00 */
[----:B------:R-:W-:-:S02]  /*8890*/  FMUL R14, R65, R57 ;  /* 0x00000039410e7220 */ /* 0x000fc40000400000 */
[----:B------:R-:W-:Y:S01]  /*88a0*/  @P1 FMUL R123, R123, 0.25 ;  /* 0x3e8000007b7b1820 */ /* 0x000fe20000400000 */
[----:B------:R-:W-:Y:S01]  /*88b0*/  STS.64 [R208+0x180], R224 ;  /* 0x000180e0d0007388 */ /* 0x000fe20000000a00 */
[C---:B------:R-:W-:Y:S02]  /*88c0*/  FMUL R56, R65.reuse, R56 ;  /* 0x0000003841387220 */ /* 0x040fe40000400000 */
[C---:B------:R-:W-:Y:S01]  /*88d0*/  FMUL R64, R65.reuse, R64 ;  /* 0x0000004041407220 */ /* 0x040fe20000400000 */
[----:B------:R-:W-:Y:S01]  /*88e0*/  STS.64 [R208+0x380], R218 ;  /* 0x000380dad0007388 */ /* 0x000fe20000000a00 */
[C---:B------:R-:W-:Y:S02]  /*88f0*/  FMUL R61, R65.reuse, R61 ;  /* 0x0000003d413d7220 */ /* 0x040fe40000400000 */
[----:B------:R-:W-:Y:S02]  /*8900*/  FMUL R57, R65, R232 ;  /* 0x000000e841397220 */ /* 0x000fe40000400000 */
[----:B------:R-:W-:Y:S01]  /*8910*/  @!P4 FMUL R121, R121, 16777216 ;  /* 0x4b8000007979c820 */ /* 0x000fe20000400000 */
[----:B------:R-:W-:Y:S01]  /*8920*/  ISETP.GE.U32.AND P4, PT, R21, 0x7f800000, PT ;  /* 0x7f8000001500780c */ /* 0x000fe20003f86070 */
[----:B------:R-:W-:-:S02]  /*8930*/  FMUL R65, R65, R234 ;  /* 0x000000ea41417220 */ /* 0x000fc40000400000 */
[----:B------:R-:W-:Y:S02]  /*8940*/  @P1 FMUL R122, R122, 0.25 ;  /* 0x3e8000007a7a1820 */ /* 0x000fe40000400000 */
[----:B------:R-:W-:Y:S02]  /*8950*/  @P1 FMUL R51, R51, 0.25 ;  /* 0x3e80000033331820 */ /* 0x000fe40000400000 */
[----:B------:R-:W-:Y:S02]  /*8960*/  @P1 FMUL R50, R50, 0.25 ;  /* 0x3e80000032321820 */ /* 0x000fe40000400000 */
[----:B------:R-:W-:Y:S02]  /*8970*/  @P1 FMUL R55, R55, 0.25 ;  /* 0x3e80000037371820 */ /* 0x000fe40000400000 */
[----:B------:R-:W-:Y:S02]  /*8980*/  @!P0 FMUL R47, R47, 16777216 ;  /* 0x4b8000002f2f8820 */ /* 0x000fe40000400000 */
[----:B------:R-:W-:-:S02]  /*8990*/  @!P0 FMUL R46, R46, 16777216 ;  /* 0x4b8000002e2e8820 */ /* 0x000fc40000400000 */
[C---:B------:R-:W-:Y:S02]  /*89a0*/  FMUL R49, R4.reuse, R49 ;  /* 0x0000003104317220 */ /* 0x040fe40000400000 */
[----:B------:R-:W-:Y:S02]  /*89b0*/  FMUL R48, R4, R53 ;  /* 0x0000003504307220 */ /* 0x000fe40000400000 */
[----:B------:R-:W-:Y:S01]  /*89c0*/  @P1 FMUL R54, R54, 0.25 ;  /* 0x3e80000036361820 */ /* 0x000fe20000400000 */
[----:B------:R-:W-:Y:S01]  /*89d0*/  FSETP.NEU.AND P1, PT, R15, RZ, PT ;  /* 0x000000ff0f00720b */ /* 0x000fe20003f2d000 */
[----:B------:R-:W-:Y:S01]  /*89e0*/  @!P0 FMUL R123, R123, 16777216 ;  /* 0x4b8000007b7b8820 */ /* 0x000fe20000400000 */
[----:B0-----:R-:W-:Y:S01]  /*89f0*/  F2FP.PACK_AB R44, R49, R48 ;  /* 0x00000030312c723e */ /* 0x001fe200000000ff */
[----:B------:R-:W-:Y:S01]  /*8a00*/  FMUL R121, R4, R121 ;  /* 0x0000007904797220 */ /* 0x000fe20000400000 */
[----:B------:R-:W-:Y:S01]  /*8a10*/  F2FP.PACK_AB R49, R56, R61 ;  /* 0x0000003d3831723e */ /* 0x000fe200000000ff */
[----:B------:R-:W-:Y:S01]  /*8a20*/  @!P0 FMUL R122, R122, 16777216 ;  /* 0x4b8000007a7a8820 */ /* 0x000fe20000400000 */
[----:B------:R-:W-:Y:S01]  /*8a30*/  F2FP.PACK_AB R48, R14, R57 ;  /* 0x000000390e30723e */ /* 0x000fe200000000ff */
[----:B------:R-:W-:Y:S01]  /*8a40*/  @!P0 FMUL R51, R51, 16777216 ;  /* 0x4b80000033338820 */ /* 0x000fe20000400000 */
[----:B------:R-:W-:Y:S01]  /*8a50*/  F2FP.PACK_AB R45, R121, R104 ;  /* 0x00000068792d723e */ /* 0x000fe200000000ff */
[----:B------:R-:W-:Y:S01]  /*8a60*/  @!P0 FMUL R50, R50, 16777216 ;  /* 0x4b80000032328820 */ /* 0x000fe20000400000 */
[----:B------:R-:W-:Y:S01]  /*8a70*/  LOP3.LUT R14, R208, 0x8, RZ, 0x3c, !PT ;  /* 0x00000008d00e7812 */ /* 0x000fe200078e3cff */
[----:B------:R-:W-:Y:S01]  /*8a80*/  @!P0 FMUL R55, R55, 16777216 ;  /* 0x4b80000037378820 */ /* 0x000fe20000400000 */
[----:B------:R0:W-:Y:S01]  /*8a90*/  STS.64 [R208+0x280], R48 ;  /* 0x00028030d0007388 */ /* 0x0001e20000000a00 */
[C---:B--2---:R-:W-:Y:S01]  /*8aa0*/  FMUL R4, R13.reuse, R47 ;  /* 0x0000002f0d047220 */ /* 0x044fe20000400000 */
[----:B------:R-:W-:Y:S01]  /*8ab0*/  F2FP.PACK_AB R47, R64, R105 ;  /* 0x00000069402f723e */ /* 0x000fe200000000ff */
[C---:B------:R-:W-:Y:S01]  /*8ac0*/  FMUL R53, R13.reuse, R46 ;  /* 0x0000002e0d357220 */ /* 0x040fe20000400000 */
[----:B------:R-:W-:Y:S01]  /*8ad0*/  F2FP.PACK_AB R46, R60, R65 ;  /* 0x000000413c2e723e */ /* 0x000fe200000000ff */
[----:B------:R-:W-:Y:S01]  /*8ae0*/  @!P0 FMUL R54, R54, 16777216 ;  /* 0x4b80000036368820 */ /* 0x000fe20000400000 */
[----:B------:R-:W-:Y:S01]  /*8af0*/  STS.64 [R208+0x200], R44 ;  /* 0x0002002cd0007388 */ /* 0x000fe20000000a00 */
[C---:B------:R-:W-:Y:S01]  /*8b00*/  FMUL R123, R13.reuse, R123 ;  /* 0x0000007b0d7b7220 */ /* 0x040fe20000400000 */
[----:B------:R-:W-:Y:S01]  /*8b10*/  ISETP.GE.U32.AND P0, PT, R22, 0x7f800000, PT ;  /* 0x7f8000001600780c */ /* 0x000fe20003f06070 */
[C---:B------:R-:W-:Y:S01]  /*8b20*/  FMUL R122, R13.reuse, R122 ;  /* 0x0000007a0d7a7220 */ /* 0x040fe20000400000 */
[----:B------:R1:W-:Y:S01]  /*8b30*/  STS.64 [R208+0x80], R46 ;  /* 0x0000802ed0007388 */ /* 0x0003e20000000a00 */
[C---:B------:R-:W-:Y:S01]  /*8b40*/  FMUL R52, R13.reuse, R51 ;  /* 0x000000330d347220 */ /* 0x040fe20000400000 */
[----:B------:R-:W-:Y:S01]  /*8b50*/  F2FP.PACK_AB R51, R108, R88 ;  /* 0x000000586c33723e */ /* 0x000fe200000000ff */
[C---:B------:R-:W-:Y:S01]  /*8b60*/  FMUL R120, R13.reuse, R50 ;  /* 0x000000320d787220 */ /* 0x040fe20000400000 */
[----:B------:R-:W-:Y:S01]  /*8b70*/  F2FP.PACK_AB R50, R84, R227 ;  /* 0x000000e35432723e */ /* 0x000fe200000000ff */
[----:B------:R-:W-:Y:S01]  /*8b80*/  FMUL R55, R13, R55 ;  /* 0x000000370d377220 */ /* 0x000fe20000400000 */
[----:B------:R-:W-:Y:S01]  /*8b90*/  F2FP.PACK_AB R88, R85, R101 ;  /* 0x000000655558723e */ /* 0x000fe200000000ff */
[----:B------:R-:W-:Y:S01]  /*8ba0*/  FMUL R13, R13, R54 ;  /* 0x000000360d0d7220 */ /* 0x000fe20000400000 */
[----:B0-----:R-:W-:Y:S01]  /*8bb0*/  F2FP.PACK_AB R49, R66, R62 ;  /* 0x0000003e4231723e */ /* 0x001fe200000000ff */
[----:B------:R-:W-:Y:S01]  /*8bc0*/  STS.64 [R208+0x100], R50 ;  /* 0x00010032d0007388 */ /* 0x000fe20000000a00 */
[----:B------:R-:W-:Y:S01]  /*8bd0*/  F2FP.PACK_AB R227, R110, R90 ;  /* 0x0000005a6ee3723e */ /* 0x000fe200000000ff */
[----:B------:R-:W-:Y:S01]  /*8be0*/  FADD R209, R209, -1 ;  /* 0xbf800000d1d17421 */ /* 0x000fe20000000000 */
[----:B-1----:R-:W-:Y:S01]  /*8bf0*/  F2FP.PACK_AB R47, R123, R4 ;  /* 0x000000047b2f723e */ /* 0x002fe200000000ff */
[----:B------:R-:W-:Y:S01]  /*8c00*/  IMAD.IADD R4, R15, 0x1, -R2 ;  /* 0x000000010f047824 */ /* 0x000fe200078e0a02 */
[----:B------:R-:W-:Y:S01]  /*8c10*/  F2FP.PACK_AB R45, R122, R53 ;  /* 0x000000357a2d723e */ /* 0x000fe200000000ff */
[----:B------:R-:W-:Y:S01]  /*8c20*/  IMAD.MOV.U32 R2, RZ, RZ, 0x3dc6b27f ;  /* 0x3dc6b27fff027424 */ /* 0x000fe200078e00ff */
[----:B------:R-:W-:Y:S01]  /*8c30*/  F2FP.PACK_AB R44, R120, R13 ;  /* 0x0000000d782c723e */ /* 0x000fe200000000ff */
[----:B------:R-:W-:Y:S01]  /*8c40*/  FADD R13, R4, -1 ;  /* 0xbf800000040d7421 */ /* 0x000fe20000000000 */
[----:B------:R-:W-:Y:S01]  /*8c50*/  F2FP.PACK_AB R46, R52, R55 ;  /* 0x00000037342e723e */ /* 0x000fe200000000ff */
[----:B------:R-:W-:Y:S01]  /*8c60*/  STS.64 [R208+0x300], R88 ;  /* 0x00030058d0007388 */ /* 0x000fe20000000a00 */
[----:B------:R-:W-:Y:S01]  /*8c70*/  F2FP.PACK_AB R48, R58, R207 ;  /* 0x000000cf3a30723e */ /* 0x000fe200000000ff */
[----:B------:R-:W-:Y:S01]  /*8c80*/  FFMA.FTZ R4, R3, R2, -0.16845393180847167969 ;  /* 0xbe2c7f3003047423 */ /* 0x000fe20000010002 */
[----:B------:R-:W-:Y:S01]  /*8c90*/  F2FP.PACK_AB R62, R59, R107 ;  /* 0x0000006b3b3e723e */ /* 0x000fe200000000ff */
[----:B------:R0:W-:Y:S01]  /*8ca0*/  STS.64 [R14+0x4000], R44 ;  /* 0x0040002c0e007388 */ /* 0x0001e20000000a00 */
[----:B------:R-:W-:Y:S01]  /*8cb0*/  F2FP.PACK_AB R90, R87, R103 ;  /* 0x00000067575a723e */ /* 0x000fe200000000ff */
[----:B------:R-:W-:-:S02]  /*8cc0*/  FFMA.FTZ R4, R3, R4, 0.1716887056827545166 ;  /* 0x3e2fcf2a03047423 */ /* 0x000fc40000010004 */
[----:B------:R1:W-:Y:S01]  /*8cd0*/  STS.64 [R14+0x4200], R46 ;  /* 0x0042002e0e007388 */ /* 0x0003e20000000a00 */
[----:B------:R-:W-:Y:S02]  /*8ce0*/  FADD R59, R204, -1 ;  /* 0xbf800000cc3b7421 */ /* 0x000fe40000000000 */
[----:B------:R-:W-:Y:S01]  /*8cf0*/  FFMA.FTZ R4, R3, R4, -0.17900948226451873779 ;  /* 0xbe374e4303047423 */ /* 0x000fe20000010004 */
[----:B------:R-:W-:Y:S01]  /*8d00*/  STS.64 [R14+0x4080], R48 ;  /* 0x004080300e007388 */ /* 0x000fe20000000a00 */
[----:B------:R-:W-:Y:S02]  /*8d10*/  FFMA.FTZ R230, R233, 1.1920928955078125e-07, R230 ;  /* 0x34000000e9e67823 */ /* 0x000fe400000100e6 */
[----:B------:R-:W-:Y:S01]  /*8d20*/  FFMA.FTZ R4, R3, R4, 0.20512372255325317383 ;  /* 0x3e520bf403047423 */ /* 0x000fe20000010004 */
[----:B------:R-:W-:Y:S01]  /*8d30*/  STS.64 [R14+0x4280], R62 ;  /* 0x0042803e0e007388 */ /* 0x000fe20000000a00 */
[----:B0-----:R-:W-:Y:S02]  /*8d40*/  FADD R45, R112, -1 ;  /* 0xbf800000702d7421 */ /* 0x001fe40000000000 */
[-C--:B------:R-:W-:Y:S01]  /*8d50*/  FFMA.FTZ R44, R209, R2.reuse, -0.16845393180847167969 ;  /* 0xbe2c7f30d12c7423 */ /* 0x080fe20000010002 */
[----:B------:R-:W-:Y:S01]  /*8d60*/  STS.64 [R14+0x4100], R226 ;  /* 0x004100e20e007388 */ /* 0x000fe20000000a00 */
[----:B-1----:R-:W-:-:S02]  /*8d70*/  FFMA.FTZ R46, R45, R2, -0.16845393180847167969 ;  /* 0xbe2c7f302d2e7423 */ /* 0x002fc40000010002 */
[----:B------:R-:W-:Y:S01]  /*8d80*/  FFMA.FTZ R4, R3, R4, -0.24046532809734344482 ;  /* 0xbe763c8b03047423 */ /* 0x000fe20000010004 */
[----:B------:R-:W-:Y:S01]  /*8d90*/  STS.64 [R14+0x4300], R90 ;  /* 0x0043005a0e007388 */ /* 0x000fe20000000a00 */
[----:B------:R-:W-:Y:S02]  /*8da0*/  FFMA.FTZ R46, R45, R46, 0.1716887056827545166 ;  /* 0x3e2fcf2a2d2e7423 */ /* 0x000fe4000001002e */
[----:B------:R-:W-:Y:S01]  /*8db0*/  FFMA.FTZ R44, R209, R44, 0.1716887056827545166 ;  /* 0x3e2fcf2ad12c7423 */ /* 0x000fe2000001002c */
[----:B------:R-:W-:Y:S01]  /*8dc0*/  STS.64 [R14+0x4180], R212 ;  /* 0x004180d40e007388 */ /* 0x000fe20000000a00 */
[----:B------:R-:W-:Y:S02]  /*8dd0*/  FFMA.FTZ R46, R45, R46, -0.17900948226451873779 ;  /* 0xbe374e432d2e7423 */ /* 0x000fe4000001002e */
[----:B------:R-:W-:Y:S01]  /*8de0*/  FFMA.FTZ R4, R3, R4, 0.28857114911079406738 ;  /* 0x3e93bf9903047423 */ /* 0x000fe20000010004 */
[----:B------:R0:W-:Y:S01]  /*8df0*/  STS.64 [R14+0x4380], R210 ;  /* 0x004380d20e007388 */ /* 0x0001e20000000a00 */
[----:B------:R-:W-:-:S02]  /*8e00*/  FFMA.FTZ R46, R45, R46, 0.20512372255325317383 ;  /* 0x3e520bf42d2e7423 */ /* 0x000fc4000001002e */
[----:B------:R-:W-:Y:S01]  /*8e10*/  FFMA.FTZ R44, R209, R44, -0.17900948226451873779 ;  /* 0xbe374e43d12c7423 */ /* 0x000fe2000001002c */
[----:B------:R-:W-:Y:S01]  /*8e20*/  BAR.SYNC.DEFER_BLOCKING 0x0 ;  /* 0x0000000000007b1d */ /* 0x000fe20000010000 */
[----:B------:R-:W-:Y:S02]  /*8e30*/  FFMA.FTZ R46, R45, R46, -0.24046532809734344482 ;  /* 0xbe763c8b2d2e7423 */ /* 0x000fe4000001002e */
[----:B------:R-:W-:Y:S02]  /*8e40*/  FFMA.FTZ R4, R3, R4, -0.36067417263984680176 ;  /* 0xbeb8aa4903047423 */ /* 0x000fe40000010004 */
[----:B------:R-:W-:Y:S02]  /*8e50*/  FFMA.FTZ R46, R45, R46, 0.28857114911079406738 ;  /* 0x3e93bf992d2e7423 */ /* 0x000fe4000001002e */
[----:B------:R-:W-:Y:S02]  /*8e60*/  FFMA.FTZ R44, R209, R44, 0.20512372255325317383 ;  /* 0x3e520bf4d12c7423 */ /* 0x000fe4000001002c */
[----:B0-----:R-:W-:-:S02]  /*8e70*/  FFMA.FTZ R14, R13, R2, -0.16845393180847167969 ;  /* 0xbe2c7f300d0e7423 */ /* 0x001fc40000010002 */
[----:B------:R-:W-:Y:S02]  /*8e80*/  FFMA.FTZ R4, R3, R4, 0.48089820146560668945 ;  /* 0x3ef6384a03047423 */ /* 0x000fe40000010004 */
[----:B------:R-:W-:Y:S02]  /*8e90*/  FFMA.FTZ R14, R13, R14, 0.1716887056827545166 ;  /* 0x3e2fcf2a0d0e7423 */ /* 0x000fe4000001000e */
[----:B------:R-:W-:Y:S02]  /*8ea0*/  FFMA.FTZ R46, R45, R46, -0.36067417263984680176 ;  /* 0xbeb8aa492d2e7423 */ /* 0x000fe4000001002e */
[----:B------:R-:W-:Y:S02]  /*8eb0*/  FFMA.FTZ R14, R13, R14, -0.17900948226451873779 ;  /* 0xbe374e430d0e7423 */ /* 0x000fe4000001000e */
[----:B------:R-:W-:Y:S02]  /*8ec0*/  FFMA.FTZ R44, R209, R44, -0.24046532809734344482 ;  /* 0xbe763c8bd12c7423 */ /* 0x000fe4000001002c */
[----:B------:R-:W-:-:S02]  /*8ed0*/  FFMA.FTZ R14, R13, R14, 0.20512372255325317383 ;  /* 0x3e520bf40d0e7423 */ /* 0x000fc4000001000e */
[----:B------:R-:W-:Y:S01]  /*8ee0*/  FFMA.FTZ R4, R3, R4, -0.72134751081466674805 ;  /* 0xbf38aa3b03047423 */ /* 0x000fe20000010004 */
[----:B------:R-:W-:Y:S01]  /*8ef0*/  LDS.64 R48, [R206+0x800] ;  /* 0x00080000ce307984 */ /* 0x000fe20000000a00 */
[----:B------:R-:W-:Y:S02]  /*8f00*/  FFMA.FTZ R14, R13, R14, -0.24046532809734344482 ;  /* 0xbe763c8b0d0e7423 */ /* 0x000fe4000001000e */
[----:B------:R-:W-:Y:S01]  /*8f10*/  FFMA.FTZ R46, R45, R46, 0.48089820146560668945 ;  /* 0x3ef6384a2d2e7423 */ /* 0x000fe2000001002e */
[----:B------:R-:W0:Y:S01]  /*8f20*/  LDS.64 R52, [R206+0xc00] ;  /* 0x000c0000ce347984 */ /* 0x000e220000000a00 */
[----:B------:R-:W-:Y:S02]  /*8f30*/  FFMA.FTZ R14, R13, R14, 0.28857114911079406738 ;  /* 0x3e93bf990d0e7423 */ /* 0x000fe4000001000e */
[----:B------:R-:W-:Y:S01]  /*8f40*/  FFMA.FTZ R44, R209, R44, 0.28857114911079406738 ;  /* 0x3e93bf99d12c7423 */ /* 0x000fe2000001002c */
[----:B------:R-:W-:Y:S01]  /*8f50*/  LDS.64 R56, [R206+0x1000] ;  /* 0x00100000ce387984 */ /* 0x000fe20000000a00 */
[----:B------:R-:W-:-:S02]  /*8f60*/  FFMA.FTZ R14, R13, R14, -0.36067417263984680176 ;  /* 0xbeb8aa490d0e7423 */ /* 0x000fc4000001000e */
[----:B------:R-:W-:Y:S01]  /*8f70*/  FMUL R4, R3, R4 ;  /* 0x0000000403047220 */ /* 0x000fe20000400000 */
[----:B------:R-:W-:Y:S01]  /*8f80*/  LDS.64 R62, [R206+0x1400] ;  /* 0x00140000ce3e7984 */ /* 0x000fe20000000a00 */
[----:B------:R-:W-:Y:S02]  /*8f90*/  FFMA.FTZ R14, R13, R14, 0.48089820146560668945 ;  /* 0x3ef6384a0d0e7423 */ /* 0x000fe4000001000e */
[----:B------:R-:W-:Y:S01]  /*8fa0*/  FFMA.FTZ R46, R45, R46, -0.72134751081466674805 ;  /* 0xbf38aa3b2d2e7423 */ /* 0x000fe2000001002e */
[----:B------:R-:W-:Y:S01]  /*8fb0*/  LDS.64 R66, [R206+0x1800] ;  /* 0x00180000ce427984 */ /* 0x000fe20000000a00 */
[----:B------:R-:W-:Y:S02]  /*8fc0*/  FFMA.FTZ R14, R13, R14, -0.72134751081466674805 ;  /* 0xbf38aa3b0d0e7423 */ /* 0x000fe4000001000e */
[----:B------:R-:W-:Y:S01]  /*8fd0*/  FFMA.FTZ R44, R209, R44, -0.36067417263984680176 ;  /* 0xbeb8aa49d12c7423 */ /* 0x000fe2000001002c */
[----:B------:R-:W-:Y:S01]  /*8fe0*/  LDS.64 R84, [R206+0x1c00] ;  /* 0x001c0000ce547984 */ /* 0x000fe20000000a00 */
[----:B------:R-:W-:-:S02]  /*8ff0*/  FMUL R14, R13, R14 ;  /* 0x0000000e0d0e7220 */ /* 0x000fc40000400000 */
[----:B------:R-:W-:Y:S02]  /*9000*/  FMUL R4, R3, R4 ;  /* 0x0000000403047220 */ /* 0x000fe40000400000 */
[----:B------:R-:W-:Y:S02]  /*9010*/  FMUL R46, R45, R46 ;  /* 0x0000002e2d2e7220 */ /* 0x000fe40000400000 */
[----:B------:R-:W-:Y:S02]  /*9020*/  FMUL R14, R13, R14 ;  /* 0x0000000e0d0e7220 */ /* 0x000fe40000400000 */
[----:B------:R-:W-:Y:S02]  /*9030*/  FFMA.FTZ R44, R209, R44, 0.48089820146560668945 ;  /* 0x3ef6384ad12c7423 */ /* 0x000fe4000001002c */
[----:B------:R-:W-:Y:S02]  /*9040*/  FFMA.FTZ R4, R3, 1.4426950216293334961, R4 ;  /* 0x3fb8aa3b03047823 */ /* 0x000fe40000010004 */
[----:B------:R-:W-:-:S02]  /*9050*/  FADD R3, R102, -1 ;  /* 0xbf80000066037421 */ /* 0x000fc40000000000 */
[----:B------:R-:W-:Y:S02]  /*9060*/  FMUL R46, R45, R46 ;  /* 0x0000002e2d2e7220 */ /* 0x000fe40000400000 */
[----:B------:R-:W-:Y:S02]  /*9070*/  FFMA.FTZ R14, R13, 1.4426950216293334961, R14 ;  /* 0x3fb8aa3b0d0e7823 */ /* 0x000fe4000001000e */
[----:B------:R-:W-:Y:S02]  /*9080*/  FFMA.FTZ R44, R209, R44, -0.72134751081466674805 ;  /* 0xbf38aa3bd12c7423 */ /* 0x000fe4000001002c */
[----:B------:R-:W-:Y:S02]  /*9090*/  FADD R13, R100, -1 ;  /* 0xbf800000640d7421 */ /* 0x000fe40000000000 */
[----:B------:R-:W-:Y:S01]  /*90a0*/  FADD R205, R205, R4 ;  /* 0x00000004cdcd7221 */ /* 0x000fe20000000000 */
[----:B0-----:R-:W-:Y:S01]  /*90b0*/  PRMT R100, R53, 0x7632, R100 ;  /* 0x0000763235647816 */ /* 0x001fe20000000064 */
[----:B------:R-:W-:-:S02]  /*90c0*/  FFMA.FTZ R4, R3, R2, -0.16845393180847167969 ;  /* 0xbe2c7f3003047423 */ /* 0x000fc40000010002 */
[----:B------:R-:W-:Y:S02]  /*90d0*/  FFMA.FTZ R45, R45, 1.4426950216293334961, R46 ;  /* 0x3fb8aa3b2d2d7823 */ /* 0x000fe4000001002e */
[----:B------:R-:W-:Y:S02]  /*90e0*/  FADD R223, R223, R14 ;  /* 0x0000000edfdf7221 */ /* 0x000fe40000000000 */
[----:B------:R-:W-:Y:S02]  /*90f0*/  FMUL R44, R209, R44 ;  /* 0x0000002cd12c7220 */ /* 0x000fe40000400000 */
[----:B------:R-:W-:Y:S02]  /*9100*/  FFMA.FTZ R14, R13, R2, -0.16845393180847167969 ;  /* 0xbe2c7f300d0e7423 */ /* 0x000fe40000010002 */
[----:B------:R-:W-:Y:S02]  /*9110*/  FFMA.FTZ R4, R3, R4, 0.1716887056827545166 ;  /* 0x3e2fcf2a03047423 */ /* 0x000fe40000010004 */
[----:B------:R-:W-:-:S02]  /*9120*/  FADD R222, R222, R45 ;  /* 0x0000002ddede7221 */ /* 0x000fc40000000000 */
[----:B------:R-:W-:Y:S02]  /*9130*/  FMUL R44, R209, R44 ;  /* 0x0000002cd12c7220 */ /* 0x000fe40000400000 */
[----:B------:R-:W-:Y:S02]  /*9140*/  @P0 IMAD.MOV.U32 R45, RZ, RZ, 0x7f800000 ;  /* 0x7f800000ff2d0424 */ /* 0x000fe400078e00ff */
[----:B------:R-:W-:Y:S02]  /*9150*/  FFMA.FTZ R14, R13, R14, 0.1716887056827545166 ;  /* 0x3e2fcf2a0d0e7423 */ /* 0x000fe4000001000e */
[----:B------:R-:W-:Y:S02]  /*9160*/  FFMA.FTZ R4, R3, R4, -0.17900948226451873779 ;  /* 0xbe374e4303047423 */ /* 0x000fe40000010004 */
[----:B------:R-:W-:Y:S02]  /*9170*/  FFMA.FTZ R44, R209, 1.4426950216293334961, R44 ;  /* 0x3fb8aa3bd12c7823 */ /* 0x000fe4000001002c */
[----:B------:R-:W-:-:S02]  /*9180*/  FFMA.FTZ R14, R13, R14, -0.17900948226451873779 ;  /* 0xbe374e430d0e7423 */ /* 0x000fc4000001000e */
[----:B------:R-:W-:Y:S01]  /*9190*/  @P0 FFMA.FTZ R205, R22, R45, +INF ;  /* 0x7f80000016cd0423 */ /* 0x000fe2000001002d */
[----:B------:R-:W-:Y:S01]  /*91a0*/  FSETP.NEU.AND P0, PT, R19, RZ, PT ;  /* 0x000000ff1300720b */ /* 0x000fe20003f0d000 */
[----:B------:R-:W-:Y:S02]  /*91b0*/  @P3 IMAD.MOV.U32 R22, RZ, RZ, 0x7f800000 ;  /* 0x7f800000ff163424 */ /* 0x000fe400078e00ff */
[----:B------:R-:W-:Y:S02]  /*91c0*/  FFMA.FTZ R4, R3, R4, 0.20512372255325317383 ;  /* 0x3e520bf403047423 */ /* 0x000fe40000010004 */
[----:B------:R-:W-:Y:S01]  /*91d0*/  FADD R23, R23, R44 ;  /* 0x0000002c17177221 */ /* 0x000fe20000000000 */
[----:B------:R-:W-:Y:S01]  /*91e0*/  @P6 MOV R44, 0x7f800000 ;  /* 0x7f800000002c6802 */ /* 0x000fe20000000f00 */
[----:B------:R-:W-:Y:S02]  /*91f0*/  FFMA.FTZ R14, R13, R14, 0.20512372255325317383 ;  /* 0x3e520bf40d0e7423 */ /* 0x000fe4000001000e */
[----:B------:R-:W-:Y:S01]  /*9200*/  @P3 FFMA.FTZ R23, R19, R22, +INF ;  /* 0x7f80000013173423 */ /* 0x000fe20000010016 */
[----:B------:R-:W-:Y:S01]  /*9210*/  ISETP.GE.U32.AND P3, PT, R20, 0x7f800000, PT ;  /* 0x7f8000001400780c */ /* 0x000fe20003f66070 */
[----:B------:R-:W-:-:S02]  /*9220*/  FFMA.FTZ R4, R3, R4, -0.24046532809734344482 ;  /* 0xbe763c8b03047423 */ /* 0x000fc40000010004 */
[----:B------:R-:W-:Y:S02]  /*9230*/  FADD R19, R106, -1 ;  /* 0xbf8000006a137421 */ /* 0x000fe40000000000 */
[----:B------:R-:W-:Y:S02]  /*9240*/  FFMA.FTZ R14, R13, R14, -0.24046532809734344482 ;  /* 0xbe763c8b0d0e7423 */ /* 0x000fe4000001000e */
[----:B------:R-:W-:Y:S02]  /*9250*/  FFMA.FTZ R4, R3, R4, 0.28857114911079406738 ;  /* 0x3e93bf9903047423 */ /* 0x000fe40000010004 */
[-C--:B------:R-:W-:Y:S02]  /*9260*/  FFMA.FTZ R22, R19, R2.reuse, -0.16845393180847167969 ;  /* 0xbe2c7f3013167423 */ /* 0x080fe40000010002 */
[----:B------:R-:W-:Y:S02]  /*9270*/  FFMA.FTZ R2, R59, R2, -0.16845393180847167969 ;  /* 0xbe2c7f303b027423 */ /* 0x000fe40000010002 */
[----:B------:R-:W-:-:S02]  /*9280*/  FFMA.FTZ R14, R13, R14, 0.28857114911079406738 ;  /* 0x3e93bf990d0e7423 */ /* 0x000fc4000001000e */
[----:B------:R-:W-:Y:S02]  /*9290*/  FFMA.FTZ R4, R3, R4, -0.36067417263984680176 ;  /* 0xbeb8aa4903047423 */ /* 0x000fe40000010004 */
[----:B------:R-:W-:Y:S02]  /*92a0*/  FFMA.FTZ R2, R59, R2, 0.1716887056827545166 ;  /* 0x3e2fcf2a3b027423 */ /* 0x000fe40000010002 */
[----:B------:R-:W-:Y:S02]  /*92b0*/  FFMA.FTZ R14, R13, R14, -0.36067417263984680176 ;  /* 0xbeb8aa490d0e7423 */ /* 0x000fe4000001000e */
[----:B------:R-:W-:Y:S02]  /*92c0*/  @P6 FFMA.FTZ R223, R15, R44, +INF ;  /* 0x7f8000000fdf6423 */ /* 0x000fe4000001002c */
[----:B------:R-:W-:Y:S02]  /*92d0*/  FFMA.FTZ R4, R3, R4, 0.48089820146560668945 ;  /* 0x3ef6384a03047423 */ /* 0x000fe40000010004 */
[----:B------:R-:W-:Y:S01]  /*92e0*/  @P4 IMAD.MOV.U32 R44, RZ, RZ, 0x7f800000 ;  /* 0x7f800000ff2c4424 */ /* 0x000fe200078e00ff */
[----:B------:R-:W-:Y:S01]  /*92f0*/  FSEL R223, R223, -INF , P1 ;  /* 0xff800000dfdf7808 */ /* 0x000fe20000800000 */
[----:B------:R-:W-:Y:S01]  /*9300*/  FFMA.FTZ R2, R59, R2, -0.17900948226451873779 ;  /* 0xbe374e433b027423 */ /* 0x000fe20000010002 */
[----:B------:R-:W-:Y:S01]  /*9310*/  FSETP.NEU.AND P1, PT, R17, RZ, PT ;  /* 0x000000ff1100720b */ /* 0x000fe20003f2d000 */
[----:B------:R-:W-:-:S02]  /*9320*/  FFMA.FTZ R14, R13, R14, 0.48089820146560668945 ;  /* 0x3ef6384a0d0e7423 */ /* 0x000fc4000001000e */
[----:B------:R-:W-:Y:S02]  /*9330*/  FFMA.FTZ R4, R3, R4, -0.72134751081466674805 ;  /* 0xbf38aa3b03047423 */ /* 0x000fe40000010004 */
[----:B------:R-:W-:Y:S01]  /*9340*/  @P4 FFMA.FTZ R222, R21, R44, +INF ;  /* 0x7f80000015de4423 */ /* 0x000fe2000001002c */
[----:B------:R-:W-:Y:S01]  /*9350*/  ISETP.GE.U32.AND P4, PT, R18, 0x7f800000, PT ;  /* 0x7f8000001200780c */ /* 0x000fe20003f86070 */
[----:B------:R-:W-:Y:S01]  /*9360*/  FFMA.FTZ R2, R59, R2, 0.20512372255325317383 ;  /* 0x3e520bf43b027423 */ /* 0x000fe20000010002 */
[----:B------:R-:W0:Y:S01]  /*9370*/  LDS.64 R44, [R206+0x400] ;  /* 0x00040000ce2c7984 */ /* 0x000e220000000a00 */
[----:B------:R-:W-:Y:S02]  /*9380*/  FFMA.FTZ R14, R13, R14, -0.72134751081466674805 ;  /* 0xbf38aa3b0d0e7423 */ /* 0x000fe4000001000e */
[----:B------:R-:W-:Y:S02]  /*9390*/  FMUL R4, R3, R4 ;  /* 0x0000000403047220 */ /* 0x000fe40000400000 */
[----:B------:R-:W-:-:S02]  /*93a0*/  FFMA.FTZ R2, R59, R2, -0.24046532809734344482 ;  /* 0xbe763c8b3b027423 */ /* 0x000fc40000010002 */
[----:B------:R-:W-:Y:S02]  /*93b0*/  FMUL R14, R13, R14 ;  /* 0x0000000e0d0e7220 */ /* 0x000fe40000400000 */
[----:B------:R-:W-:Y:S02]  /*93c0*/  FMUL R4, R3, R4 ;  /* 0x0000000403047220 */ /* 0x000fe40000400000 */
[----:B------:R-:W-:Y:S02]  /*93d0*/  FFMA.FTZ R2, R59, R2, 0.28857114911079406738 ;  /* 0x3e93bf993b027423 */ /* 0x000fe40000010002 */
[----:B------:R-:W-:Y:S02]  /*93e0*/  FMUL R14, R13, R14 ;  /* 0x0000000e0d0e7220 */ /* 0x000fe40000400000 */
[----:B------:R-:W-:Y:S02]  /*93f0*/  FFMA.FTZ R3, R3, 1.4426950216293334961, R4 ;  /* 0x3fb8aa3b03037823 */ /* 0x000fe40000010004 */
[----:B------:R-:W-:-:S02]  /*9400*/  FFMA.FTZ R4, R59, R2, -0.36067417263984680176 ;  /* 0xbeb8aa493b047423 */ /* 0x000fc40000010002 */
[----:B------:R-:W-:Y:S01]  /*9410*/  FFMA.FTZ R14, R13, 1.4426950216293334961, R14 ;  /* 0x3fb8aa3b0d0e7823 */ /* 0x000fe2000001000e */
[----:B------:R-:W-:Y:S01]  /*9420*/  @P4 MOV R13, 0x7f800000 ;  /* 0x7f800000000d4802 */ /* 0x000fe20000000f00 */
[----:B------:R-:W-:Y:S02]  /*9430*/  FFMA.FTZ R4, R59, R4, 0.48089820146560668945 ;  /* 0x3ef6384a3b047423 */ /* 0x000fe40000010004 */
[----:B------:R-:W-:Y:S02]  /*9440*/  FADD R228, R228, R3 ;  /* 0x00000003e4e47221 */ /* 0x000fe40000000000 */
[----:B------:R-:W-:Y:S02]  /*9450*/  @P3 IMAD.MOV.U32 R3, RZ, RZ, 0x7f800000 ;  /* 0x7f800000ff033424 */ /* 0x000fe400078e00ff */
[----:B------:R-:W-:Y:S02]  /*9460*/  FADD R229, R229, R14 ;  /* 0x0000000ee5e57221 */ /* 0x000fe40000000000 */
[----:B------:R-:W-:Y:S01]  /*9470*/  @P4 FFMA.FTZ R229, R18, R13, +INF ;  /* 0x7f80000012e54423 */ /* 0x000fe2000001000d */
[----:B------:R-:W-:Y:S01]  /*9480*/  LOP3.LUT R13, R206, 0x8, RZ, 0x3c, !PT ;  /* 0x00000008ce0d7812 */ /* 0x000fe200078e3cff */
[----:B------:R-:W-:Y:S01]  /*9490*/  FFMA.FTZ R4, R59, R4, -0.72134751081466674805 ;  /* 0xbf38aa3b3b047423 */ /* 0x000fe20000010004 */
[----:B------:R-:W-:Y:S01]  /*94a0*/  ISETP.GE.U32.AND P4, PT, R16, 0x7f800000, PT ;  /* 0x7f8000001000780c */ /* 0x000fe20003f86070 */
[----:B------:R-:W-:Y:S01]  /*94b0*/  @P3 FFMA.FTZ R228, R20, R3, +INF ;  /* 0x7f80000014e43423 */ /* 0x000fe20000010003 */
[----:B------:R-:W-:Y:S01]  /*94c0*/  ISETP.GE.U32.AND P3, PT, R17, 0x7f800000, PT ;  /* 0x7f8000001100780c */ /* 0x000fe20003f66070 */
[----:B------:R-:W1:Y:S01]  /*94d0*/  LDS.64 R2, [R206] ;  /* 0x00000000ce027984 */ /* 0x000e620000000a00 */
[----:B------:R-:W-:-:S02]  /*94e0*/  FMUL R4, R59, R4 ;  /* 0x000000043b047220 */ /* 0x000fc40000400000 */
[----:B------:R-:W-:Y:S01]  /*94f0*/  FFMA.FTZ R22, R19, R22, 0.1716887056827545166 ;  /* 0x3e2fcf2a13167423 */ /* 0x000fe20000010016 */
[----:B------:R-:W2:Y:S01]  /*9500*/  LDS.64 R14, [R13] ;  /* 0x000000000d0e7984 */ /* 0x000ea20000000a00 */
[----:B------:R-:W-:Y:S01]  /*9510*/  FMUL R4, R59, R4 ;  /* 0x000000043b047220 */ /* 0x000fe20000400000 */
[----:B0-----:R-:W-:Y:S01]  /*9520*/  PRMT R91, R44, 0x7632, R91 ;  /* 0x000076322c5b7816 */ /* 0x001fe2000000005b */
[----:B------:R-:W-:Y:S01]  /*9530*/  FFMA.FTZ R22, R19, R22, -0.17900948226451873779 ;  /* 0xbe374e4313167423 */ /* 0x000fe20000010016 */
[----:B------:R-:W0:Y:S01]  /*9540*/  LDS.64 R46, [R13+0x400] ;  /* 0x000400000d2e7984 */ /* 0x000e220000000a00 */
[----:B------:R-:W-:Y:S02]  /*9550*/  FFMA.FTZ R4, R59, 1.4426950216293334961, R4 ;  /* 0x3fb8aa3b3b047823 */ /* 0x000fe40000010004 */
[----:B------:R-:W-:Y:S01]  /*9560*/  @P4 IMAD.MOV.U32 R87, RZ, RZ, 0x7f800000 ;  /* 0x7f800000ff574424 */ /* 0x000fe200078e00ff */
[----:B------:R-:W3:Y:S01]  /*9570*/  LDS.64 R50, [R13+0x800] ;  /* 0x000800000d327984 */ /* 0x000ee20000000a00 */
[----:B------:R-:W-:-:S02]  /*9580*/  FADD R4, R231, R4 ;  /* 0x00000004e7047221 */ /* 0x000fc40000000000 */
[----:B------:R-:W-:Y:S01]  /*9590*/  @P4 FFMA.FTZ R4, R16, R87, +INF ;  /* 0x7f80000010044423 */ /* 0x000fe20000010057 */
[----:B------:R-:W4:Y:S01]  /*95a0*/  LDS.64 R54, [R13+0xc00] ;  /* 0x000c00000d367984 */ /* 0x000f220000000a00 */
[C---:B------:R-:W-:Y:S01]  /*95b0*/  FFMA.FTZ R22, R19.reuse, R22, 0.20512372255325317383 ;  /* 0x3e520bf413167423 */ /* 0x040fe20000010016 */
[----:B------:R-:W-:Y:S02]  /*95c0*/  FSETP.NEU.AND P4, PT, R20, RZ, PT ;  /* 0x000000ff1400720b */ /* 0x000fe40003f8d000 */
[----:B------:R-:W-:Y:S01]  /*95d0*/  LDS.64 R58, [R13+0x1000] ;  /* 0x001000000d3a7984 */ /* 0x000fe20000000a00 */
[----:B------:R-:W-:Y:S01]  /*95e0*/  FFMA.FTZ R22, R19, R22, -0.24046532809734344482 ;  /* 0xbe763c8b13167423 */ /* 0x000fe20000010016 */
[----:B------:R-:W-:Y:S02]  /*95f0*/  FSEL R20, R205, -INF , P2 ;  /* 0xff800000cd147808 */ /* 0x000fe40001000000 */
[----:B------:R-:W5:Y:S01]  /*9600*/  LDS.64 R60, [R13+0x1400] ;  /* 0x001400000d3c7984 */ /* 0x000f620000000a00 */
[----:B------:R-:W-:Y:S01]  /*9610*/  FFMA.FTZ R22, R19, R22, 0.28857114911079406738 ;  /* 0x3e93bf9913167423 */ /* 0x000fe20000010016 */
[----:B------:R-:W-:-:S02]  /*9620*/  FSETP.NEU.AND P2, PT, R18, RZ, PT ;  /* 0x000000ff1200720b */ /* 0x000fc40003f4d000 */
[----:B------:R-:W-:Y:S01]  /*9630*/  LDS.64 R64, [R13+0x1800] ;  /* 0x001800000d407984 */ /* 0x000fe20000000a00 */
[----:B------:R-:W-:Y:S01]  /*9640*/  FFMA.FTZ R22, R19, R22, -0.36067417263984680176 ;  /* 0xbeb8aa4913167423 */ /* 0x000fe20000010016 */
[----:B------:R-:W-:Y:S02]  /*9650*/  FSEL R18, R23, -INF , P0 ;  /* 0xff80000017127808 */ /* 0x000fe40000000000 */
[----:B------:R1:W5:Y:S01]  /*9660*/  LDS.64 R86, [R13+0x1c00] ;  /* 0x001c00000d567984 */ /* 0x0003620000000a00 */
[----:B------:R-:W-:Y:S01]  /*9670*/  FFMA.FTZ R22, R19, R22, 0.48089820146560668945 ;  /* 0x3ef6384a13167423 */ /* 0x000fe20000010016 */
[----:B------:R-:W-:Y:S01]  /*9680*/  FSETP.NEU.AND P0, PT, R16, RZ, PT ;  /* 0x000000ff1000720b */ /* 0x000fe20003f0d000 */
[----:B------:R-:W-:Y:S01]  /*9690*/  FFMA R18, R18, 0.69314718246459960938, R7 ;  /* 0x3f31721812127823 */ /* 0x000fe20000000007 */
[----:B------:R-:W-:Y:S01]  /*96a0*/  PRMT R23, R67, 0x7632, R23 ;  /* 0x0000763243177816 */ /* 0x000fe20000000017 */
[C---:B------:R-:W-:Y:S01]  /*96b0*/  FFMA.FTZ R22, R19.reuse, R22, -0.72134751081466674805 ;  /* 0xbf38aa3b13167423 */ /* 0x040fe20000010016 */
[----:B------:R-:W-:Y:S01]  /*96c0*/  FSEL R228, R228, -INF , P4 ;  /* 0xff800000e4e47808 */ /* 0x000fe20002000000 */
[----:B-1----:R1:W-:Y:S02]  /*96d0*/  STG.E.U16 [R26.64], R2 ;  /* 0x000000021a007986 */ /* 0x0023e4000c101506 */
[----:B------:R-:W-:Y:S01]  /*96e0*/  FMUL R22, R19, R22 ;  /* 0x0000001613167220 */ /* 0x000fe20000400000 */
[----:B------:R-:W-:Y:S01]  /*96f0*/  FSEL R229, R229, -INF , P2 ;  /* 0xff800000e5e57808 */ /* 0x000fe20001000000 */
[----:B------:R-:W-:Y:S01]  /*9700*/  FFMA R228, R228, 0.69314718246459960938, R9 ;  /* 0x3f317218e4e47823 */ /* 0x000fe20000000009 */
[----:B--2---:R2:W-:Y:S01]  /*9710*/  STG.E.U16 [R150.64], R14 ;  /* 0x0000000e96007986 */ /* 0x0045e2000c101506 */
[----:B------:R-:W-:Y:S01]  /*9720*/  FMUL R22, R19, R22 ;  /* 0x0000001613167220 */ /* 0x000fe20000400000 */
[----:B------:R-:W-:Y:S01]  /*9730*/  PRMT R13, R15, 0x7632, R13 ;  /* 0x000076320f0d7816 */ /* 0x000fe2000000000d */
[----:B------:R-:W-:Y:S01]  /*9740*/  FFMA R229, R229, 0.69314718246459960938, R10 ;  /* 0x3f317218e5e57823 */ /* 0x000fe2000000000a */
[----:B------:R-:W-:Y:S01]  /*9750*/  STG.E.U16 [R160.64], R44 ;  /* 0x0000002ca0007986 */ /* 0x000fe2000c101506 */
[----:B0-----:R-:W-:Y:S01]  /*9760*/  PRMT R89, R46, 0x7632, R89 ;  /* 0x000076322e597816 */ /* 0x001fe20000000059 */
[----:B------:R-:W-:Y:S01]  /*9770*/  FFMA.FTZ R19, R19, 1.4426950216293334961, R22 ;  /* 0x3fb8aa3b13137823 */ /* 0x000fe20000010016 */
[----:B------:R-:W-:Y:S01]  /*9780*/  PRMT R16, R47, 0x7632, R16 ;  /* 0x000076322f107816 */ /* 0x000fe20000000010 */
[----:B------:R-:W-:Y:S01]  /*9790*/  STG.E.U16 [R124.64], R46 ;  /* 0x0000002e7c007986 */ /* 0x000fe2000c101506 */
[----:B-1----:R-:W-:Y:S01]  /*97a0*/  PRMT R2, R2, 0x7632, R2 ;  /* 0x0000763202027816 */ /* 0x002fe20000000002 */
[----:B------:R-:W-:-:S02]  /*97b0*/  @P3 IMAD.MOV.U32 R22, RZ, RZ, 0x7f800000 ;  /* 0x7f800000ff163424 */ /* 0x000fc400078e00ff */
[----:B------:R0:W-:Y:S01]  /*97c0*/  STG.E.U16 [R28.64], R48 ;  /* 0x000000301c007986 */ /* 0x0001e2000c101506 */
[----:B--2---:R-:W-:Y:S01]  /*97d0*/  PRMT R14, R14, 0x7632, R14 ;  /* 0x000076320e0e7816 */ /* 0x004fe2000000000e */
[----:B------:R-:W-:Y:S02]  /*97e0*/  FADD R19, R230, R19 ;  /* 0x00000013e6137221 */ /* 0x000fe40000000000 */
[----:B---3--:R1:W-:Y:S01]  /*97f0*/  STG.E.U16 [R156.64], R50 ;  /* 0x000000329c007986 */ /* 0x0083e2000c101506 */
[----:B------:R-:W-:Y:S01]  /*9800*/  @P3 FFMA.FTZ R19, R17, R22, +INF ;  /* 0x7f80000011133423 */ /* 0x000fe20000010016 */
[----:B------:R-:W-:Y:S02]  /*9810*/  FSETP.NEU.AND P3, PT, R21, RZ, PT ;  /* 0x000000ff1500720b */ /* 0x000fe40003f6d000 */
[----:B------:R2:W-:Y:S01]  /*9820*/  STG.E.U16 [R164.64], R52 ;  /* 0x00000034a4007986 */ /* 0x0005e2000c101506 */
[----:B------:R-:W-:Y:S02]  /*9830*/  PRMT R17, R49, 0x7632, R17 ;  /* 0x0000763231117816 */ /* 0x000fe40000000011 */
[----:B------:R-:W-:Y:S01]  /*9840*/  PRMT R21, R51, 0x7632, R21 ;  /* 0x0000763233157816 */ /* 0x000fe20000000015 */
[----:B----4-:R3:W-:Y:S01]  /*9850*/  STG.E.U16 [R168.64], R54 ;  /* 0x00000036a8007986 */ /* 0x0107e2000c101506 */
[----:B0-----:R-:W-:-:S02]  /*9860*/  PRMT R48, R48, 0x7632, R48 ;  /* 0x0000763230307816 */ /* 0x001fc40000000030 */
[----:B-----5:R-:W-:Y:S01]  /*9870*/  PRMT R22, R61, 0x7632, R22 ;  /* 0x000076323d167816 */ /* 0x020fe20000000016 */
[----:B------:R0:W-:Y:S01]  /*9880*/  STG.E.U16 [R126.64], R56 ;  /* 0x000000387e007986 */ /* 0x0001e2000c101506 */
[----:B-1----:R-:W-:Y:S02]  /*9890*/  PRMT R50, R50, 0x7632, R50 ;  /* 0x0000763232327816 */ /* 0x002fe40000000032 */
[----:B------:R-:W-:Y:S01]  /*98a0*/  PRMT R101, R87, 0x7632, R101 ;  /* 0x0000763257657816 */ /* 0x000fe20000000065 */
[----:B------:R1:W-:Y:S01]  /*98b0*/  STG.E.U16 [R172.64], R58 ;  /* 0x0000003aac007986 */ /* 0x0003e2000c101506 */
[----:B--2---:R-:W-:-:S03]  /*98c0*/  PRMT R52, R52, 0x7632, R52 ;  /* 0x0000763234347816 */ /* 0x004fc60000000034 */
[----:B------:R2:W-:Y:S01]  /*98d0*/  STG.E.U16 [R128.64], R62 ;  /* 0x0000003e80007986 */ /* 0x0005e2000c101506 */
[----:B---3--:R-:W-:-:S03]  /*98e0*/  PRMT R54, R54, 0x7632, R54 ;  /* 0x0000763236367816 */ /* 0x008fc60000000036 */
[----:B------:R3:W-:Y:S01]  /*98f0*/  STG.E.U16 [R176.64], R60 ;  /* 0x0000003cb0007986 */ /* 0x0007e2000c101506 */
[----:B0-----:R-:W-:-:S03]  /*9900*/  PRMT R56, R56, 0x7632, R56 ;  /* 0x0000763238387816 */ /* 0x001fc60000000038 */
[----:B------:R0:W-:Y:S01]  /*9910*/  STG.E.U16 [R130.64], R66 ;  /* 0x0000004282007986 */ /* 0x0001e2000c101506 */
[----:B-1----:R-:W-:-:S03]  /*9920*/  PRMT R58, R58, 0x7632, R58 ;  /* 0x000076323a3a7816 */ /* 0x002fc6000000003a */
        /* <DEDUP_REMOVED lines=10> */
[----:B------:R-:W-:Y:S01]  /*99d0*/  STG.E.U16 [R182.64], R91 ;  /* 0x0000005bb6007986 */ /* 0x000fe2000c101506 */
[----:B---3--:R-:W-:-:S03]  /*99e0*/  PRMT R86, R86, 0x7632, R86 ;  /* 0x0000763256567816 */ /* 0x008fc60000000056 */
[----:B------:R-:W-:Y:S01]  /*99f0*/  STG.E.U16 [R178.64], R89 ;  /* 0x00000059b2007986 */ /* 0x000fe2000c101506 */
[----:B0-----:R-:W-:-:S03]  /*9a00*/  PRMT R2, R3, 0x7632, R2 ;  /* 0x0000763203027816 */ /* 0x001fc60000000002 */
[----:B------:R-:W-:Y:S01]  /*9a10*/  STG.E.U16 [R174.64], R48 ;  /* 0x00000030ae007986 */ /* 0x000fe2000c101506 */
[----:B-1----:R-:W-:-:S03]  /*9a20*/  PRMT R14, R45, 0x7632, R14 ;  /* 0x000076322d0e7816 */ /* 0x002fc6000000000e */
[----:B------:R-:W-:Y:S04]  /*9a30*/  STG.E.U16 [R170.64], R50 ;  /* 0x00000032aa007986 */ /* 0x000fe8000c101506 */
        /* <DEDUP_REMOVED lines=10> */
[----:B------:R0:W-:Y:S04]  /*9ae0*/  STG.E.U16 [R114.64], R3 ;  /* 0x0000000372007986 */ /* 0x0001e8000c101506 */
[----:B------:R1:W-:Y:S04]  /*9af0*/  STG.E.U16 [R96.64], R15 ;  /* 0x0000000f60007986 */ /* 0x0003e8000c101506 */
[----:B------:R2:W-:Y:S04]  /*9b00*/  STG.E.U16 [R92.64], R45 ;  /* 0x0000002d5c007986 */ /* 0x0005e8000c101506 */
[----:B------:R-:W-:Y:S01]  /*9b10*/  STG.E.U16 [R80.64], R47 ;  /* 0x0000002f50007986 */ /* 0x000fe2000c101506 */
[----:B0-----:R-:W-:-:S03]  /*9b20*/  PRMT R3, R55, 0x7632, R3 ;  /* 0x0000763237037816 */ /* 0x001fc60000000003 */
[----:B------:R-:W-:Y:S01]  /*9b30*/  STG.E.U16 [R76.64], R49 ;  /* 0x000000314c007986 */ /* 0x000fe2000c101506 */
[----:B-1----:R-:W-:Y:S02]  /*9b40*/  PRMT R15, R57, 0x7632, R15 ;  /* 0x00007632390f7816 */ /* 0x002fe4000000000f */
[----:B------:R-:W-:Y:S01]  /*9b50*/  PRMT R97, R59, 0x7632, R97 ;  /* 0x000076323b617816 */ /* 0x000fe20000000061 */
[----:B------:R-:W-:Y:S01]  /*9b60*/  STG.E.U16 [R72.64], R51 ;  /* 0x0000003348007986 */ /* 0x000fe2000c101506 */
[----:B------:R-:W-:Y:S02]  /*9b70*/  PRMT R96, R63, 0x7632, R96 ;  /* 0x000076323f607816 */ /* 0x000fe40000000060 */
[----:B--2---:R-:W-:Y:S01]  /*9b80*/  PRMT R93, R65, 0x7632, R93 ;  /* 0x00007632415d7816 */ /* 0x004fe2000000005d */
[----:B------:R-:W-:Y:S01]  /*9b90*/  STG.E.U16 [R70.64], R53 ;  /* 0x0000003546007986 */ /* 0x000fe2000c101506 */
[----:B------:R-:W-:-:S03]  /*9ba0*/  PRMT R92, R85, 0x7632, R92 ;  /* 0x00007632555c7816 */ /* 0x000fc6000000005c */
        /* <DEDUP_REMOVED lines=10> */
[----:B------:R-:W-:Y:S04]  /*9c50*/  STG.E.U16 [R98.64], R13 ;  /* 0x0000000d62007986 */ /* 0x000fe8000c101506 */
[----:B------:R-:W-:Y:S04]  /*9c60*/  STG.E.U16 [R94.64], R14 ;  /* 0x0000000e5e007986 */ /* 0x000fe8000c101506 */
[----:B------:R1:W-:Y:S01]  /*9c70*/  STG.E.U16 [R82.64], R16 ;  /* 0x0000001052007986 */ /* 0x0003e2000c101506 */
[----:B0-----:R-:W-:-:S03]  /*9c80*/  FSEL R2, R19, -INF , P1 ;  /* 0xff80000013027808 */ /* 0x001fc60000800000 */
[----:B------:R0:W-:Y:S02]  /*9c90*/  STG.E.U16 [R78.64], R17 ;  /* 0x000000114e007986 */ /* 0x0001e4000c101506 */
[----:B------:R-:W-:Y:S02]  /*9ca0*/  FFMA R230, R2, 0.69314718246459960938, R11 ;  /* 0x3f31721802e67823 */ /* 0x000fe4000000000b */
[----:B------:R-:W-:Y:S04]  /*9cb0*/  STG.E.U16 [R74.64], R21 ;  /* 0x000000154a007986 */ /* 0x000fe8000c101506 */
[----:B------:R-:W-:Y:S01]  /*9cc0*/  STG.E.U16 [R200.64], R100 ;  /* 0x00000064c8007986 */ /* 0x000fe2000c101506 */
[----:B-1----:R-:W-:Y:S01]  /*9cd0*/  FFMA R16, R20, 0.69314718246459960938, R5 ;  /* 0x3f31721814107823 */ /* 0x002fe20000000005 */
[----:B------:R-:W-:-:S02]  /*9ce0*/  FSEL R5, R4, -INF , P0 ;  /* 0xff80000004057808 */ /* 0x000fc40000000000 */
[----:B------:R1:W-:Y:S01]  /*9cf0*/  STG.E.U16 [R198.64], R3 ;  /* 0x00000003c6007986 */ /* 0x0003e2000c101506 */
[----:B0-----:R-:W-:Y:S02]  /*9d00*/  FFMA R17, R223, 0.69314718246459960938, R6 ;  /* 0x3f317218df117823 */ /* 0x001fe40000000006 */
[----:B------:R-:W-:Y:S01]  /*9d10*/  FFMA R231, R5, 0.69314718246459960938, R12 ;  /* 0x3f31721805e77823 */ /* 0x000fe2000000000c */
[----:B------:R0:W-:Y:S04]  /*9d20*/  STG.E.U16 [R196.64], R15 ;  /* 0x0000000fc4007986 */ /* 0x0001e8000c101506 */
[----:B------:R0:W-:Y:S04]  /*9d30*/  STG.E.U16 [R194.64], R97 ;  /* 0x00000061c2007986 */ /* 0x0001e8000c101506 */
[----:B------:R0:W-:Y:S01]  /*9d40*/  STG.E.U16 [R192.64], R96 ;  /* 0x00000060c0007986 */ /* 0x0001e2000c101506 */
[----:B-1----:R-:W-:-:S03]  /*9d50*/  FSEL R3, R222, -INF , P3 ;  /* 0xff800000de037808 */ /* 0x002fc60001800000 */
[----:B------:R0:W-:Y:S02]  /*9d60*/  STG.E.U16 [R190.64], R22 ;  /* 0x00000016be007986 */ /* 0x0001e4000c101506 */
[----:B------:R-:W-:Y:S02]  /*9d70*/  FFMA R19, R3, 0.69314718246459960938, R8 ;  /* 0x3f31721803137823 */ /* 0x000fe40000000008 */
[----:B------:R0:W-:Y:S04]  /*9d80*/  STG.E.U16 [R188.64], R23 ;  /* 0x00000017bc007986 */ /* 0x0001e8000c101506 */
[----:B------:R0:W-:Y:S04]  /*9d90*/  STG.E.U16 [R186.64], R93 ;  /* 0x0000005dba007986 */ /* 0x0001e8000c101506 */
[----:B------:R0:W-:Y:S04]  /*9da0*/  STG.E.U16 [R184.64], R92 ;  /* 0x0000005cb8007986 */ /* 0x0001e8000c101506 */
[----:B------:R0:W-:Y:S04]  /*9db0*/  STG.E.U16 [R202.64], R101 ;  /* 0x00000065ca007986 */ /* 0x0001e8000c101506 */
[----:B------:R-:W-:Y:S06]  /*9dc0*/  BAR.SYNC.DEFER_BLOCKING 0x0 ;  /* 0x0000000000007b1d */ /* 0x000fec0000010000 */
[----:B------:R0:W-:Y:S04]  /*9dd0*/  STS.128 [R237.X4], R16 ;  /* 0x00000010ed007388 */ /* 0x0001e80000004c00 */
[----:B------:R0:W-:Y:S04]  /*9de0*/  STS.128 [R237.X4+0x80], R228 ;  /* 0x000080e4ed007388 */ /* 0x0001e80000004c00 */
[----:B------:R-:W-:Y:S06]  /*9df0*/  BAR.SYNC.DEFER_BLOCKING 0x0 ;  /* 0x0000000000007b1d */ /* 0x000fec0000010000 */
[----:B------:R-:W-:Y:S05]  /*9e00*/  @P5 EXIT ;  /* 0x000000000000594d */ /* 0x000fea0003800000 */
[----:B0-----:R-:W0:Y:S01]  /*9e10*/  LDS R7, [R0] ;  /* 0x0000000000077984 */ /* 0x001e220000000800 */
[----:B------:R-:W-:-:S02]  /*9e20*/  IMAD R2, R235, c[0x0][0x1cc], RZ ;  /* 0x00007300eb027a24 */ /* 0x000fc400078e02ff */
[----:B------:R-:W-:Y:S02]  /*9e30*/  IMAD.SHL.U32 R6, R240, 0x4, RZ ;  /* 0x00000004f0067824 */ /* 0x000fe400078e00ff */
[C---:B------:R-:W-:Y:S01]  /*9e40*/  IMAD.HI R4, R2.reuse, 0x4, RZ ;  /* 0x0000000402047827 */ /* 0x040fe200078e02ff */
[----:B------:R-:W-:-:S03]  /*9e50*/  SHF.L.U32 R3, R2, 0x2, RZ ;  /* 0x0000000202037819 */ /* 0x000fc600000006ff */
[----:B------:R-:W-:Y:S01]  /*9e60*/  IMAD.HI R5, R240, 0x4, RZ ;  /* 0x00000004f0057827 */ /* 0x000fe200078e02ff */
[----:B------:R-:W-:-:S04]  /*9e70*/  IADD3 R2, P0, P1, R6, c[0x0][0x180], R3 ;  /* 0x0000600006027a10 */ /* 0x000fc8000791e003 */
[----:B------:R-:W-:-:S05]  /*9e80*/  IADD3.X R3, R5, c[0x0][0x184], R4, P0, P1 ;  /* 0x0000610005037a10 */ /* 0x000fca00007e2404 */
[----:B0-----:R-:W-:Y:S01]  /*9e90*/  STG.E [R2.64], R7 ;  /* 0x0000000702007986 */ /* 0x001fe2000c101906 */
[----:B------:R-:W-:Y:S05]  /*9ea0*/  EXIT ;  /* 0x000000000000794d */ /* 0x000fea0003800000 */
.L_x_2:
[----:B------:R-:W-:-:S00]  /*9eb0*/  BRA `(.L_x_2) ;  /* 0xfffffff000007947 */ /* 0x000fc0000383ffff */
[----:B------:R-:W-:-:S00]  /*9ec0*/  NOP ;  /* 0x0000000000007918 */ /* 0x000fc00000000000 */
        /* <DEDUP_REMOVED lines=11> */
.L_x_3:


//--------------------- .nv.global.init           --------------------------
	.section	.nv.global.init,"aw",@progbits
.nv.global.init:
	.type		_$_str,@object
	.size		_$_str,(.L_0 - _$_str)
_$_str:
        /*0000*/ 	.byte	0x5f, 0x5f, 0x43, 0x55, 0x44, 0x41, 0x5f, 0x46, 0x54, 0x5a, 0x00
.L_0:


//--------------------- .nv.shared.attn_fwd       --------------------------
	.section	.nv.shared.attn_fwd,"aw",@nobits
	.sectionflags	@""
	.align	16
